//
// Generated by NVIDIA NVVM Compiler
//
// Compiler Build ID: CL-36424714
// Cuda compilation tools, release 13.0, V13.0.88
// Based on NVVM 20.0.0
//

.version 9.0
.target sm_100
.address_size 64

	// .globl	_Z10init_spinsPaPKfx

.visible .entry _Z10init_spinsPaPKfx(
	.param .u64 .ptr .align 1 _Z10init_spinsPaPKfx_param_0,
	.param .u64 .ptr .align 1 _Z10init_spinsPaPKfx_param_1,
	.param .u64 _Z10init_spinsPaPKfx_param_2
)
{
	.reg .pred 	%p<3>;
	.reg .b16 	%rs<2>;
	.reg .b32 	%r<4>;
	.reg .b32 	%f<2>;
	.reg .b64 	%rd<14>;

	ld.param.u64 	%rd2, [_Z10init_spinsPaPKfx_param_0];
	ld.param.u64 	%rd3, [_Z10init_spinsPaPKfx_param_1];
	ld.param.u64 	%rd4, [_Z10init_spinsPaPKfx_param_2];
	mov.u32 	%r1, %ntid.x;
	mov.u32 	%r2, %ctaid.x;
	mul.wide.u32 	%rd5, %r1, %r2;
	mov.u32 	%r3, %tid.x;
	cvt.u64.u32 	%rd6, %r3;
	add.s64 	%rd1, %rd5, %rd6;
	mul.lo.s64 	%rd7, %rd4, %rd4;
	shr.u64 	%rd8, %rd7, 1;
	setp.ge.u64 	%p1, %rd1, %rd8;
	@%p1 bra 	$L__BB0_2;
	cvta.to.global.u64 	%rd9, %rd3;
	cvta.to.global.u64 	%rd10, %rd2;
	shl.b64 	%rd11, %rd1, 2;
	add.s64 	%rd12, %rd9, %rd11;
	ld.global.nc.f32 	%f1, [%rd12];
	setp.lt.f32 	%p2, %f1, 0f3F000000;
	selp.b16 	%rs1, -1, 1, %p2;
	add.s64 	%rd13, %rd10, %rd1;
	st.global.u8 	[%rd13], %rs1;
$L__BB0_2:
	ret;

}
	// .globl	_Z10metropolisILb1EEvPaPKaPKffxx
.visible .entry _Z10metropolisILb1EEvPaPKaPKffxx(
	.param .u64 .ptr .align 1 _Z10metropolisILb1EEvPaPKaPKffxx_param_0,
	.param .u64 .ptr .align 1 _Z10metropolisILb1EEvPaPKaPKffxx_param_1,
	.param .u64 .ptr .align 1 _Z10metropolisILb1EEvPaPKaPKffxx_param_2,
	.param .f32 _Z10metropolisILb1EEvPaPKaPKffxx_param_3,
	.param .u64 _Z10metropolisILb1EEvPaPKaPKffxx_param_4,
	.param .u64 _Z10metropolisILb1EEvPaPKaPKffxx_param_5
)
{
	.reg .pred 	%p<8>;
	.reg .b16 	%rs<16>;
	.reg .b32 	%r<20>;
	.reg .b32 	%f<21>;
	.reg .b64 	%rd<70>;

	ld.param.u64 	%rd24, [_Z10metropolisILb1EEvPaPKaPKffxx_param_0];
	ld.param.u64 	%rd25, [_Z10metropolisILb1EEvPaPKaPKffxx_param_1];
	ld.param.u64 	%rd26, [_Z10metropolisILb1EEvPaPKaPKffxx_param_2];
	ld.param.f32 	%f1, [_Z10metropolisILb1EEvPaPKaPKffxx_param_3];
	ld.param.u64 	%rd27, [_Z10metropolisILb1EEvPaPKaPKffxx_param_4];
	ld.param.u64 	%rd28, [_Z10metropolisILb1EEvPaPKaPKffxx_param_5];
	mov.u32 	%r1, %ntid.x;
	mov.u32 	%r2, %ctaid.x;
	mul.wide.u32 	%rd29, %r1, %r2;
	mov.u32 	%r3, %tid.x;
	cvt.u64.u32 	%rd30, %r3;
	add.s64 	%rd1, %rd29, %rd30;
	mul.lo.s64 	%rd31, %rd28, %rd27;
	setp.ge.s64 	%p1, %rd1, %rd31;
	@%p1 bra 	$L__BB1_15;
	cvta.to.global.u64 	%rd32, %rd24;
	add.s64 	%rd2, %rd32, %rd1;
	ld.global.u8 	%rs1, [%rd2];
	or.b64  	%rd33, %rd1, %rd28;
	and.b64  	%rd34, %rd33, -4294967296;
	setp.ne.s64 	%p2, %rd34, 0;
	@%p2 bra 	$L__BB1_3;
	cvt.u32.u64 	%r4, %rd28;
	cvt.u32.u64 	%r5, %rd1;
	div.u32 	%r6, %r5, %r4;
	mul.lo.s32 	%r7, %r6, %r4;
	sub.s32 	%r8, %r5, %r7;
	cvt.u64.u32 	%rd65, %r6;
	cvt.u64.u32 	%rd66, %r8;
	bra.uni 	$L__BB1_4;
$L__BB1_3:
	div.s64 	%rd65, %rd1, %rd28;
	mul.lo.s64 	%rd35, %rd65, %rd28;
	sub.s64 	%rd66, %rd1, %rd35;
$L__BB1_4:
	shl.b64 	%rd9, %rd65, 32;
	add.s64 	%rd36, %rd9, 4294967296;
	shr.s64 	%rd10, %rd36, 32;
	or.b64  	%rd37, %rd10, %rd27;
	and.b64  	%rd38, %rd37, -4294967296;
	setp.ne.s64 	%p3, %rd38, 0;
	@%p3 bra 	$L__BB1_6;
	cvt.u32.u64 	%r9, %rd27;
	cvt.u32.u64 	%r10, %rd10;
	rem.u32 	%r11, %r10, %r9;
	cvt.u64.u32 	%rd67, %r11;
	bra.uni 	$L__BB1_7;
$L__BB1_6:
	rem.s64 	%rd67, %rd10, %rd27;
$L__BB1_7:
	mul.lo.s64 	%rd14, %rd67, %rd28;
	add.s64 	%rd39, %rd9, -4294967296;
	shr.s64 	%rd40, %rd39, 32;
	add.s64 	%rd15, %rd40, %rd27;
	or.b64  	%rd41, %rd15, %rd27;
	and.b64  	%rd42, %rd41, -4294967296;
	setp.ne.s64 	%p4, %rd42, 0;
	@%p4 bra 	$L__BB1_9;
	cvt.u32.u64 	%r12, %rd27;
	cvt.u32.u64 	%r13, %rd15;
	rem.u32 	%r14, %r13, %r12;
	cvt.u64.u32 	%rd68, %r14;
	bra.uni 	$L__BB1_10;
$L__BB1_9:
	rem.s64 	%rd68, %rd15, %rd27;
$L__BB1_10:
	mad.lo.s64 	%rd19, %rd68, %rd28, %rd66;
	shl.b64 	%rd43, %rd66, 32;
	add.s64 	%rd44, %rd43, -4294967296;
	shr.s64 	%rd45, %rd44, 32;
	add.s64 	%rd46, %rd45, %rd28;
	add.s64 	%rd47, %rd43, 4294967296;
	shr.s64 	%rd48, %rd47, 32;
	and.b64  	%rd49, %rd65, 2147483649;
	setp.eq.s64 	%p5, %rd49, 1;
	selp.b64 	%rd20, %rd48, %rd46, %p5;
	or.b64  	%rd50, %rd20, %rd28;
	and.b64  	%rd51, %rd50, -4294967296;
	setp.ne.s64 	%p6, %rd51, 0;
	@%p6 bra 	$L__BB1_12;
	cvt.u32.u64 	%r15, %rd28;
	cvt.u32.u64 	%r16, %rd20;
	rem.u32 	%r17, %r16, %r15;
	cvt.u64.u32 	%rd69, %r17;
	bra.uni 	$L__BB1_13;
$L__BB1_12:
	rem.s64 	%rd69, %rd20, %rd28;
$L__BB1_13:
	cvta.to.global.u64 	%rd52, %rd25;
	mad.lo.s64 	%rd53, %rd65, %rd28, %rd69;
	add.s64 	%rd54, %rd14, %rd66;
	cvt.s64.s32 	%rd55, %rd54;
	add.s64 	%rd56, %rd52, %rd55;
	ld.global.nc.u8 	%rs2, [%rd56];
	cvt.u16.u8 	%rs3, %rs2;
	cvt.s64.s32 	%rd57, %rd19;
	add.s64 	%rd58, %rd52, %rd57;
	ld.global.nc.u8 	%rs4, [%rd58];
	cvt.u16.u8 	%rs5, %rs4;
	add.s16 	%rs6, %rs5, %rs3;
	add.s64 	%rd59, %rd52, %rd1;
	ld.global.nc.u8 	%rs7, [%rd59];
	cvt.u16.u8 	%rs8, %rs7;
	add.s16 	%rs9, %rs6, %rs8;
	cvt.s64.s32 	%rd60, %rd53;
	add.s64 	%rd61, %rd52, %rd60;
	ld.global.nc.u8 	%rs10, [%rd61];
	cvt.u16.u8 	%rs11, %rs10;
	add.s16 	%rs12, %rs9, %rs11;
	cvt.s16.s8 	%rs13, %rs12;
	cvt.rn.f32.s16 	%f2, %rs13;
	add.f32 	%f3, %f2, %f2;
	cvt.s16.s8 	%rs14, %rs1;
	cvt.rn.f32.s16 	%f4, %rs14;
	mul.f32 	%f5, %f3, %f4;
	neg.f32 	%f6, %f1;
	mul.f32 	%f7, %f5, %f6;
	fma.rn.f32 	%f8, %f7, 0f3BBB989D, 0f3F000000;
	cvt.sat.f32.f32 	%f9, %f8;
	mov.f32 	%f10, 0f4B400001;
	mov.f32 	%f11, 0f437C0000;
	fma.rm.f32 	%f12, %f9, %f11, %f10;
	add.f32 	%f13, %f12, 0fCB40007F;
	neg.f32 	%f14, %f13;
	fma.rn.f32 	%f15, %f7, 0f3FB8AA3B, %f14;
	fma.rn.f32 	%f16, %f7, 0f32A57060, %f15;
	mov.b32 	%r18, %f12;
	shl.b32 	%r19, %r18, 23;
	mov.b32 	%f17, %r19;
	ex2.approx.ftz.f32 	%f18, %f16;
	mul.f32 	%f19, %f18, %f17;
	cvta.to.global.u64 	%rd62, %rd26;
	shl.b64 	%rd63, %rd1, 2;
	add.s64 	%rd64, %rd62, %rd63;
	ld.global.nc.f32 	%f20, [%rd64];
	setp.geu.f32 	%p7, %f20, %f19;
	@%p7 bra 	$L__BB1_15;
	neg.s16 	%rs15, %rs1;
	st.global.u8 	[%rd2], %rs15;
$L__BB1_15:
	ret;

}
	// .globl	_Z10metropolisILb0EEvPaPKaPKffxx
.visible .entry _Z10metropolisILb0EEvPaPKaPKffxx(
	.param .u64 .ptr .align 1 _Z10metropolisILb0EEvPaPKaPKffxx_param_0,
	.param .u64 .ptr .align 1 _Z10metropolisILb0EEvPaPKaPKffxx_param_1,
	.param .u64 .ptr .align 1 _Z10metropolisILb0EEvPaPKaPKffxx_param_2,
	.param .f32 _Z10metropolisILb0EEvPaPKaPKffxx_param_3,
	.param .u64 _Z10metropolisILb0EEvPaPKaPKffxx_param_4,
	.param .u64 _Z10metropolisILb0EEvPaPKaPKffxx_param_5
)
{
	.reg .pred 	%p<8>;
	.reg .b16 	%rs<16>;
	.reg .b32 	%r<20>;
	.reg .b32 	%f<21>;
	.reg .b64 	%rd<70>;

	ld.param.u64 	%rd24, [_Z10metropolisILb0EEvPaPKaPKffxx_param_0];
	ld.param.u64 	%rd25, [_Z10metropolisILb0EEvPaPKaPKffxx_param_1];
	ld.param.u64 	%rd26, [_Z10metropolisILb0EEvPaPKaPKffxx_param_2];
	ld.param.f32 	%f1, [_Z10metropolisILb0EEvPaPKaPKffxx_param_3];
	ld.param.u64 	%rd27, [_Z10metropolisILb0EEvPaPKaPKffxx_param_4];
	ld.param.u64 	%rd28, [_Z10metropolisILb0EEvPaPKaPKffxx_param_5];
	mov.u32 	%r1, %ntid.x;
	mov.u32 	%r2, %ctaid.x;
	mul.wide.u32 	%rd29, %r1, %r2;
	mov.u32 	%r3, %tid.x;
	cvt.u64.u32 	%rd30, %r3;
	add.s64 	%rd1, %rd29, %rd30;
	mul.lo.s64 	%rd31, %rd28, %rd27;
	setp.ge.s64 	%p1, %rd1, %rd31;
	@%p1 bra 	$L__BB2_15;
	cvta.to.global.u64 	%rd32, %rd24;
	add.s64 	%rd2, %rd32, %rd1;
	ld.global.u8 	%rs1, [%rd2];
	or.b64  	%rd33, %rd1, %rd28;
	and.b64  	%rd34, %rd33, -4294967296;
	setp.ne.s64 	%p2, %rd34, 0;
	@%p2 bra 	$L__BB2_3;
	cvt.u32.u64 	%r4, %rd28;
	cvt.u32.u64 	%r5, %rd1;
	div.u32 	%r6, %r5, %r4;
	mul.lo.s32 	%r7, %r6, %r4;
	sub.s32 	%r8, %r5, %r7;
	cvt.u64.u32 	%rd65, %r6;
	cvt.u64.u32 	%rd66, %r8;
	bra.uni 	$L__BB2_4;
$L__BB2_3:
	div.s64 	%rd65, %rd1, %rd28;
	mul.lo.s64 	%rd35, %rd65, %rd28;
	sub.s64 	%rd66, %rd1, %rd35;
$L__BB2_4:
	shl.b64 	%rd9, %rd65, 32;
	add.s64 	%rd36, %rd9, 4294967296;
	shr.s64 	%rd10, %rd36, 32;
	or.b64  	%rd37, %rd10, %rd27;
	and.b64  	%rd38, %rd37, -4294967296;
	setp.ne.s64 	%p3, %rd38, 0;
	@%p3 bra 	$L__BB2_6;
	cvt.u32.u64 	%r9, %rd27;
	cvt.u32.u64 	%r10, %rd10;
	rem.u32 	%r11, %r10, %r9;
	cvt.u64.u32 	%rd67, %r11;
	bra.uni 	$L__BB2_7;
$L__BB2_6:
	rem.s64 	%rd67, %rd10, %rd27;
$L__BB2_7:
	mul.lo.s64 	%rd14, %rd67, %rd28;
	add.s64 	%rd39, %rd9, -4294967296;
	shr.s64 	%rd40, %rd39, 32;
	add.s64 	%rd15, %rd40, %rd27;
	or.b64  	%rd41, %rd15, %rd27;
	and.b64  	%rd42, %rd41, -4294967296;
	setp.ne.s64 	%p4, %rd42, 0;
	@%p4 bra 	$L__BB2_9;
	cvt.u32.u64 	%r12, %rd27;
	cvt.u32.u64 	%r13, %rd15;
	rem.u32 	%r14, %r13, %r12;
	cvt.u64.u32 	%rd68, %r14;
	bra.uni 	$L__BB2_10;
$L__BB2_9:
	rem.s64 	%rd68, %rd15, %rd27;
$L__BB2_10:
	mad.lo.s64 	%rd19, %rd68, %rd28, %rd66;
	shl.b64 	%rd43, %rd66, 32;
	add.s64 	%rd44, %rd43, -4294967296;
	shr.s64 	%rd45, %rd44, 32;
	add.s64 	%rd46, %rd45, %rd28;
	add.s64 	%rd47, %rd43, 4294967296;
	shr.s64 	%rd48, %rd47, 32;
	and.b64  	%rd49, %rd65, 2147483649;
	setp.eq.s64 	%p5, %rd49, 1;
	selp.b64 	%rd20, %rd46, %rd48, %p5;
	or.b64  	%rd50, %rd20, %rd28;
	and.b64  	%rd51, %rd50, -4294967296;
	setp.ne.s64 	%p6, %rd51, 0;
	@%p6 bra 	$L__BB2_12;
	cvt.u32.u64 	%r15, %rd28;
	cvt.u32.u64 	%r16, %rd20;
	rem.u32 	%r17, %r16, %r15;
	cvt.u64.u32 	%rd69, %r17;
	bra.uni 	$L__BB2_13;
$L__BB2_12:
	rem.s64 	%rd69, %rd20, %rd28;
$L__BB2_13:
	cvta.to.global.u64 	%rd52, %rd25;
	mad.lo.s64 	%rd53, %rd65, %rd28, %rd69;
	add.s64 	%rd54, %rd14, %rd66;
	cvt.s64.s32 	%rd55, %rd54;
	add.s64 	%rd56, %rd52, %rd55;
	ld.global.nc.u8 	%rs2, [%rd56];
	cvt.u16.u8 	%rs3, %rs2;
	cvt.s64.s32 	%rd57, %rd19;
	add.s64 	%rd58, %rd52, %rd57;
	ld.global.nc.u8 	%rs4, [%rd58];
	cvt.u16.u8 	%rs5, %rs4;
	add.s16 	%rs6, %rs5, %rs3;
	add.s64 	%rd59, %rd52, %rd1;
	ld.global.nc.u8 	%rs7, [%rd59];
	cvt.u16.u8 	%rs8, %rs7;
	add.s16 	%rs9, %rs6, %rs8;
	cvt.s64.s32 	%rd60, %rd53;
	add.s64 	%rd61, %rd52, %rd60;
	ld.global.nc.u8 	%rs10, [%rd61];
	cvt.u16.u8 	%rs11, %rs10;
	add.s16 	%rs12, %rs9, %rs11;
	cvt.s16.s8 	%rs13, %rs12;
	cvt.rn.f32.s16 	%f2, %rs13;
	add.f32 	%f3, %f2, %f2;
	cvt.s16.s8 	%rs14, %rs1;
	cvt.rn.f32.s16 	%f4, %rs14;
	mul.f32 	%f5, %f3, %f4;
	neg.f32 	%f6, %f1;
	mul.f32 	%f7, %f5, %f6;
	fma.rn.f32 	%f8, %f7, 0f3BBB989D, 0f3F000000;
	cvt.sat.f32.f32 	%f9, %f8;
	mov.f32 	%f10, 0f4B400001;
	mov.f32 	%f11, 0f437C0000;
	fma.rm.f32 	%f12, %f9, %f11, %f10;
	add.f32 	%f13, %f12, 0fCB40007F;
	neg.f32 	%f14, %f13;
	fma.rn.f32 	%f15, %f7, 0f3FB8AA3B, %f14;
	fma.rn.f32 	%f16, %f7, 0f32A57060, %f15;
	mov.b32 	%r18, %f12;
	shl.b32 	%r19, %r18, 23;
	mov.b32 	%f17, %r19;
	ex2.approx.ftz.f32 	%f18, %f16;
	mul.f32 	%f19, %f18, %f17;
	cvta.to.global.u64 	%rd62, %rd26;
	shl.b64 	%rd63, %rd1, 2;
	add.s64 	%rd64, %rd62, %rd63;
	ld.global.nc.f32 	%f20, [%rd64];
	setp.geu.f32 	%p7, %f20, %f19;
	@%p7 bra 	$L__BB2_15;
	neg.s16 	%rs15, %rs1;
	st.global.u8 	[%rd2], %rs15;
$L__BB2_15:
	ret;

}


// ===== COMPILED SASS (sm_100) =====

	.target	sm_100

	.elftype	@"ET_EXEC"


//--------------------- .note.nv.tkinfo           --------------------------
	.section	.note.nv.tkinfo,"",@"SHT_NOTE"
	.sectionflags	@"SHF_NOTE_NV_TKINFO"
	.tkinfo
        /*0018*/ 	.word	0x00000002
        /*0030*/ 	.string	""
        /*0030*/ 	.string	"ptxas"
        /*0030*/ 	.string	"Cuda compilation tools, release 13.0, V13.0.88"
        /*0030*/ 	.string	"Build cuda_13.0.r13.0/compiler.36424714_0"
        /*0030*/ 	.string	"-arch sm_100 -m 64 "



//--------------------- .note.nv.cuinfo           --------------------------
	.section	.note.nv.cuinfo,"",@"SHT_NOTE"
	.sectionflags	@"SHF_NOTE_NV_CUINFO"
        /*0018*/ 	.short	0x0002
        /*001a*/ 	.short	0x0064
        /*001c*/ 	.short	0x0082
	.zero		2


//--------------------- .nv.info                  --------------------------
	.section	.nv.info,"",@"SHT_CUDA_INFO"
	.align	4


	//----- nvinfo : EIATTR_REGCOUNT
	.align		4
        /*0000*/ 	.byte	0x04, 0x2f
        /*0002*/ 	.short	(.L_1 - .L_0)
	.align		4
.L_0:
        /*0004*/ 	.word	index@(_Z10init_spinsPaPKfx)
        /*0008*/ 	.word	0x0000000a


	//----- nvinfo : EIATTR_FRAME_SIZE
	.align		4
.L_1:
        /*000c*/ 	.byte	0x04, 0x11
        /*000e*/ 	.short	(.L_3 - .L_2)
	.align		4
.L_2:
        /*0010*/ 	.word	index@(_Z10init_spinsPaPKfx)
        /*0014*/ 	.word	0x00000000


	//----- nvinfo : EIATTR_REGCOUNT
	.align		4
.L_3:
        /*0018*/ 	.byte	0x04, 0x2f
        /*001a*/ 	.short	(.L_5 - .L_4)
	.align		4
.L_4:
        /*001c*/ 	.word	index@(_Z10metropolisILb1EEvPaPKaPKffxx)
        /*0020*/ 	.word	0x0000001e


	//----- nvinfo : EIATTR_FRAME_SIZE
	.align		4
.L_5:
        /*0024*/ 	.byte	0x04, 0x11
        /*0026*/ 	.short	(.L_7 - .L_6)
	.align		4
.L_6:
        /*0028*/ 	.word	index@($__internal_3_$__cuda_sm20_rem_s64)
        /*002c*/ 	.word	0x00000000


	//----- nvinfo : EIATTR_FRAME_SIZE
	.align		4
.L_7:
        /*0030*/ 	.byte	0x04, 0x11
        /*0032*/ 	.short	(.L_9 - .L_8)
	.align		4
.L_8:
        /*0034*/ 	.word	index@($__internal_2_$__cuda_sm20_div_s64)
        /*0038*/ 	.word	0x00000000


	//----- nvinfo : EIATTR_FRAME_SIZE
	.align		4
.L_9:
        /*003c*/ 	.byte	0x04, 0x11
        /*003e*/ 	.short	(.L_11 - .L_10)
	.align		4
.L_10:
        /*0040*/ 	.word	index@(_Z10metropolisILb1EEvPaPKaPKffxx)
        /*0044*/ 	.word	0x00000000


	//----- nvinfo : EIATTR_REGCOUNT
	.align		4
.L_11:
        /*0048*/ 	.byte	0x04, 0x2f
        /*004a*/ 	.short	(.L_13 - .L_12)
	.align		4
.L_12:
        /*004c*/ 	.word	index@(_Z10metropolisILb0EEvPaPKaPKffxx)
        /*0050*/ 	.word	0x0000001e


	//----- nvinfo : EIATTR_FRAME_SIZE
	.align		4
.L_13:
        /*0054*/ 	.byte	0x04, 0x11
        /*0056*/ 	.short	(.L_15 - .L_14)
	.align		4
.L_14:
        /*0058*/ 	.word	index@($__internal_1_$__cuda_sm20_rem_s64)
        /*005c*/ 	.word	0x00000000


	//----- nvinfo : EIATTR_FRAME_SIZE
	.align		4
.L_15:
        /*0060*/ 	.byte	0x04, 0x11
        /*0062*/ 	.short	(.L_17 - .L_16)
	.align		4
.L_16:
        /*0064*/ 	.word	index@($__internal_0_$__cuda_sm20_div_s64)
        /*0068*/ 	.word	0x00000000


	//----- nvinfo : EIATTR_FRAME_SIZE
	.align		4
.L_17:
        /*006c*/ 	.byte	0x04, 0x11
        /*006e*/ 	.short	(.L_19 - .L_18)
	.align		4
.L_18:
        /*0070*/ 	.word	index@(_Z10metropolisILb0EEvPaPKaPKffxx)
        /*0074*/ 	.word	0x00000000


	//----- nvinfo : EIATTR_MIN_STACK_SIZE
	.align		4
.L_19:
        /*0078*/ 	.byte	0x04, 0x12
        /*007a*/ 	.short	(.L_21 - .L_20)
	.align		4
.L_20:
        /*007c*/ 	.word	index@(_Z10metropolisILb0EEvPaPKaPKffxx)
        /*0080*/ 	.word	0x00000000


	//----- nvinfo : EIATTR_MIN_STACK_SIZE
	.align		4
.L_21:
        /*0084*/ 	.byte	0x04, 0x12
        /*0086*/ 	.short	(.L_23 - .L_22)
	.align		4
.L_22:
        /*0088*/ 	.word	index@(_Z10metropolisILb1EEvPaPKaPKffxx)
        /*008c*/ 	.word	0x00000000


	//----- nvinfo : EIATTR_MIN_STACK_SIZE
	.align		4
.L_23:
        /*0090*/ 	.byte	0x04, 0x12
        /*0092*/ 	.short	(.L_25 - .L_24)
	.align		4
.L_24:
        /*0094*/ 	.word	index@(_Z10init_spinsPaPKfx)
        /*0098*/ 	.word	0x00000000
.L_25:


//--------------------- .nv.compat                --------------------------
	.section	.nv.compat,"",@"SHT_CUDA_COMPAT_INFO"
	.align	4
        /*0000*/ 	.byte	0x02, 0x09, 0x00, 0x00, 0x02, 0x02, 0x01, 0x00, 0x02, 0x05, 0x05, 0x00, 0x03, 0x07, 0x01, 0x01
        /*0010*/ 	.byte	0x02, 0x03, 0x00, 0x00, 0x02, 0x06, 0x01, 0x00, 0x04, 0x0b, 0x08, 0x00, 0x01, 0x00, 0x00, 0x00
        /*0020*/ 	.byte	0x00, 0x00, 0x00, 0x00


//--------------------- .nv.info._Z10metropolisILb0EEvPaPKaPKffxx --------------------------
	.section	.nv.info._Z10metropolisILb0EEvPaPKaPKffxx,"",@"SHT_CUDA_INFO"
	.sectionflags	@""
	.align	4


	//----- nvinfo : EIATTR_CUDA_API_VERSION
	.align		4
        /*0000*/ 	.byte	0x04, 0x37
        /*0002*/ 	.short	(.L_27 - .L_26)
.L_26:
        /*0004*/ 	.word	0x00000082


	//----- nvinfo : EIATTR_KPARAM_INFO
	.align		4
.L_27:
        /*0008*/ 	.byte	0x04, 0x17
        /*000a*/ 	.short	(.L_29 - .L_28)
.L_28:
        /*000c*/ 	.word	0x00000000
        /*0010*/ 	.short	0x0005
        /*0012*/ 	.short	0x0028
        /*0014*/ 	.byte	0x00, 0xf0, 0x21, 0x00


	//----- nvinfo : EIATTR_KPARAM_INFO
	.align		4
.L_29:
        /*0018*/ 	.byte	0x04, 0x17
        /*001a*/ 	.short	(.L_31 - .L_30)
.L_30:
        /*001c*/ 	.word	0x00000000
        /*0020*/ 	.short	0x0004
        /*0022*/ 	.short	0x0020
        /*0024*/ 	.byte	0x00, 0xf0, 0x21, 0x00


	//----- nvinfo : EIATTR_KPARAM_INFO
	.align		4
.L_31:
        /*0028*/ 	.byte	0x04, 0x17
        /*002a*/ 	.short	(.L_33 - .L_32)
.L_32:
        /*002c*/ 	.word	0x00000000
        /*0030*/ 	.short	0x0003
        /*0032*/ 	.short	0x0018
        /*0034*/ 	.byte	0x00, 0xf0, 0x11, 0x00


	//----- nvinfo : EIATTR_KPARAM_INFO
	.align		4
.L_33:
        /*0038*/ 	.byte	0x04, 0x17
        /*003a*/ 	.short	(.L_35 - .L_34)
.L_34:
        /*003c*/ 	.word	0x00000000
        /*0040*/ 	.short	0x0002
        /*0042*/ 	.short	0x0010
        /*0044*/ 	.byte	0x00, 0xf5, 0x21, 0x00


	//----- nvinfo : EIATTR_KPARAM_INFO
	.align		4
.L_35:
        /*0048*/ 	.byte	0x04, 0x17
        /*004a*/ 	.short	(.L_37 - .L_36)
.L_36:
        /*004c*/ 	.word	0x00000000
        /*0050*/ 	.short	0x0001
        /*0052*/ 	.short	0x0008
        /*0054*/ 	.byte	0x00, 0xf5, 0x21, 0x00


	//----- nvinfo : EIATTR_KPARAM_INFO
	.align		4
.L_37:
        /*0058*/ 	.byte	0x04, 0x17
        /*005a*/ 	.short	(.L_39 - .L_38)
.L_38:
        /*005c*/ 	.word	0x00000000
        /*0060*/ 	.short	0x0000
        /*0062*/ 	.short	0x0000
        /*0064*/ 	.byte	0x00, 0xf5, 0x21, 0x00


	//----- nvinfo : EIATTR_SPARSE_MMA_MASK
	.align		4
.L_39:
        /*0068*/ 	.byte	0x03, 0x50
        /*006a*/ 	.short	0x0000


	//----- nvinfo : EIATTR_MAXREG_COUNT
	.align		4
        /*006c*/ 	.byte	0x03, 0x1b
        /*006e*/ 	.short	0x00ff


	//----- nvinfo : EIATTR_MERCURY_ISA_VERSION
	.align		4
        /*0070*/ 	.byte	0x03, 0x5f
        /*0072*/ 	.short	0x0101


	//----- nvinfo : EIATTR_VRC_CTA_INIT_COUNT
	.align		4
        /*0074*/ 	.byte	0x02, 0x4a
	.zero		1
	.zero		1


	//----- nvinfo : EIATTR_EXIT_INSTR_OFFSETS
	.align		4
        /*0078*/ 	.byte	0x04, 0x1c
        /*007a*/ 	.short	(.L_41 - .L_40)


	//   ....[0]....
.L_40:
        /*007c*/ 	.word	0x000000d0


	//   ....[1]....
        /*0080*/ 	.word	0x00000c10


	//   ....[2]....
        /*0084*/ 	.word	0x00000c50


	//----- nvinfo : EIATTR_CRS_STACK_SIZE
	.align		4
.L_41:
        /*0088*/ 	.byte	0x04, 0x1e
        /*008a*/ 	.short	(.L_43 - .L_42)
.L_42:
        /*008c*/ 	.word	0x00000000


	//----- nvinfo : EIATTR_CBANK_PARAM_SIZE
	.align		4
.L_43:
        /*0090*/ 	.byte	0x03, 0x19
        /*0092*/ 	.short	0x0030


	//----- nvinfo : EIATTR_PARAM_CBANK
	.align		4
        /*0094*/ 	.byte	0x04, 0x0a
        /*0096*/ 	.short	(.L_45 - .L_44)
	.align		4
.L_44:
        /*0098*/ 	.word	index@(.nv.constant0._Z10metropolisILb0EEvPaPKaPKffxx)
        /*009c*/ 	.short	0x0380
        /*009e*/ 	.short	0x0030


	//----- nvinfo : EIATTR_SW_WAR
	.align		4
.L_45:
        /*00a0*/ 	.byte	0x04, 0x36
        /*00a2*/ 	.short	(.L_47 - .L_46)
.L_46:
        /*00a4*/ 	.word	0x00000008
.L_47:


//--------------------- .nv.info._Z10metropolisILb1EEvPaPKaPKffxx --------------------------
	.section	.nv.info._Z10metropolisILb1EEvPaPKaPKffxx,"",@"SHT_CUDA_INFO"
	.sectionflags	@""
	.align	4


	//----- nvinfo : EIATTR_CUDA_API_VERSION
	.align		4
        /*0000*/ 	.byte	0x04, 0x37
        /*0002*/ 	.short	(.L_49 - .L_48)
.L_48:
        /*0004*/ 	.word	0x00000082


	//----- nvinfo : EIATTR_KPARAM_INFO
	.align		4
.L_49:
        /*0008*/ 	.byte	0x04, 0x17
        /*000a*/ 	.short	(.L_51 - .L_50)
.L_50:
        /*000c*/ 	.word	0x00000000
        /*0010*/ 	.short	0x0005
        /*0012*/ 	.short	0x0028
        /*0014*/ 	.byte	0x00, 0xf0, 0x21, 0x00


	//----- nvinfo : EIATTR_KPARAM_INFO
	.align		4
.L_51:
        /*0018*/ 	.byte	0x04, 0x17
        /*001a*/ 	.short	(.L_53 - .L_52)
.L_52:
        /*001c*/ 	.word	0x00000000
        /*0020*/ 	.short	0x0004
        /*0022*/ 	.short	0x0020
        /*0024*/ 	.byte	0x00, 0xf0, 0x21, 0x00


	//----- nvinfo : EIATTR_KPARAM_INFO
	.align		4
.L_53:
        /*0028*/ 	.byte	0x04, 0x17
        /*002a*/ 	.short	(.L_55 - .L_54)
.L_54:
        /*002c*/ 	.word	0x00000000
        /*0030*/ 	.short	0x0003
        /*0032*/ 	.short	0x0018
        /*0034*/ 	.byte	0x00, 0xf0, 0x11, 0x00


	//----- nvinfo : EIATTR_KPARAM_INFO
	.align		4
.L_55:
        /*0038*/ 	.byte	0x04, 0x17
        /*003a*/ 	.short	(.L_57 - .L_56)
.L_56:
        /*003c*/ 	.word	0x00000000
        /*0040*/ 	.short	0x0002
        /*0042*/ 	.short	0x0010
        /*0044*/ 	.byte	0x00, 0xf5, 0x21, 0x00


	//----- nvinfo : EIATTR_KPARAM_INFO
	.align		4
.L_57:
        /*0048*/ 	.byte	0x04, 0x17
        /*004a*/ 	.short	(.L_59 - .L_58)
.L_58:
        /*004c*/ 	.word	0x00000000
        /*0050*/ 	.short	0x0001
        /*0052*/ 	.short	0x0008
        /*0054*/ 	.byte	0x00, 0xf5, 0x21, 0x00


	//----- nvinfo : EIATTR_KPARAM_INFO
	.align		4
.L_59:
        /*0058*/ 	.byte	0x04, 0x17
        /*005a*/ 	.short	(.L_61 - .L_60)
.L_60:
        /*005c*/ 	.word	0x00000000
        /*0060*/ 	.short	0x0000
        /*0062*/ 	.short	0x0000
        /*0064*/ 	.byte	0x00, 0xf5, 0x21, 0x00


	//----- nvinfo : EIATTR_SPARSE_MMA_MASK
	.align		4
.L_61:
        /*0068*/ 	.byte	0x03, 0x50
        /*006a*/ 	.short	0x0000


	//----- nvinfo : EIATTR_MAXREG_COUNT
	.align		4
        /*006c*/ 	.byte	0x03, 0x1b
        /*006e*/ 	.short	0x00ff


	//----- nvinfo : EIATTR_MERCURY_ISA_VERSION
	.align		4
        /*0070*/ 	.byte	0x03, 0x5f
        /*0072*/ 	.short	0x0101


	//----- nvinfo : EIATTR_VRC_CTA_INIT_COUNT
	.align		4
        /*0074*/ 	.byte	0x02, 0x4a
	.zero		1
	.zero		1


	//----- nvinfo : EIATTR_EXIT_INSTR_OFFSETS
	.align		4
        /*0078*/ 	.byte	0x04, 0x1c
        /*007a*/ 	.short	(.L_63 - .L_62)


	//   ....[0]....
.L_62:
        /*007c*/ 	.word	0x000000d0


	//   ....[1]....
        /*0080*/ 	.word	0x00000c10


	//   ....[2]....
        /*0084*/ 	.word	0x00000c50


	//----- nvinfo : EIATTR_CRS_STACK_SIZE
	.align		4
.L_63:
        /*0088*/ 	.byte	0x04, 0x1e
        /*008a*/ 	.short	(.L_65 - .L_64)
.L_64:
        /*008c*/ 	.word	0x00000000


	//----- nvinfo : EIATTR_CBANK_PARAM_SIZE
	.align		4
.L_65:
        /*0090*/ 	.byte	0x03, 0x19
        /*0092*/ 	.short	0x0030


	//----- nvinfo : EIATTR_PARAM_CBANK
	.align		4
        /*0094*/ 	.byte	0x04, 0x0a
        /*0096*/ 	.short	(.L_67 - .L_66)
	.align		4
.L_66:
        /*0098*/ 	.word	index@(.nv.constant0._Z10metropolisILb1EEvPaPKaPKffxx)
        /*009c*/ 	.short	0x0380
        /*009e*/ 	.short	0x0030


	//----- nvinfo : EIATTR_SW_WAR
	.align		4
.L_67:
        /*00a0*/ 	.byte	0x04, 0x36
        /*00a2*/ 	.short	(.L_69 - .L_68)
.L_68:
        /*00a4*/ 	.word	0x00000008
.L_69:


//--------------------- .nv.info._Z10init_spinsPaPKfx --------------------------
	.section	.nv.info._Z10init_spinsPaPKfx,"",@"SHT_CUDA_INFO"
	.sectionflags	@""
	.align	4


	//----- nvinfo : EIATTR_CUDA_API_VERSION
	.align		4
        /*0000*/ 	.byte	0x04, 0x37
        /*0002*/ 	.short	(.L_71 - .L_70)
.L_70:
        /*0004*/ 	.word	0x00000082


	//----- nvinfo : EIATTR_KPARAM_INFO
	.align		4
.L_71:
        /*0008*/ 	.byte	0x04, 0x17
        /*000a*/ 	.short	(.L_73 - .L_72)
.L_72:
        /*000c*/ 	.word	0x00000000
        /*0010*/ 	.short	0x0002
        /*0012*/ 	.short	0x0010
        /*0014*/ 	.byte	0x00, 0xf0, 0x21, 0x00


	//----- nvinfo : EIATTR_KPARAM_INFO
	.align		4
.L_73:
        /*0018*/ 	.byte	0x04, 0x17
        /*001a*/ 	.short	(.L_75 - .L_74)
.L_74:
        /*001c*/ 	.word	0x00000000
        /*0020*/ 	.short	0x0001
        /*0022*/ 	.short	0x0008
        /*0024*/ 	.byte	0x00, 0xf5, 0x21, 0x00


	//----- nvinfo : EIATTR_KPARAM_INFO
	.align		4
.L_75:
        /*0028*/ 	.byte	0x04, 0x17
        /*002a*/ 	.short	(.L_77 - .L_76)
.L_76:
        /*002c*/ 	.word	0x00000000
        /*0030*/ 	.short	0x0000
        /*0032*/ 	.short	0x0000
        /*0034*/ 	.byte	0x00, 0xf5, 0x21, 0x00


	//----- nvinfo : EIATTR_SPARSE_MMA_MASK
	.align		4
.L_77:
        /*0038*/ 	.byte	0x03, 0x50
        /*003a*/ 	.short	0x0000


	//----- nvinfo : EIATTR_MAXREG_COUNT
	.align		4
        /*003c*/ 	.byte	0x03, 0x1b
        /*003e*/ 	.short	0x00ff


	//----- nvinfo : EIATTR_MERCURY_ISA_VERSION
	.align		4
        /*0040*/ 	.byte	0x03, 0x5f
        /*0042*/ 	.short	0x0101


	//----- nvinfo : EIATTR_VRC_CTA_INIT_COUNT
	.align		4
        /*0044*/ 	.byte	0x02, 0x4a
	.zero		1
	.zero		1


	//----- nvinfo : EIATTR_EXIT_INSTR_OFFSETS
	.align		4
        /*0048*/ 	.byte	0x04, 0x1c
        /*004a*/ 	.short	(.L_79 - .L_78)


	//   ....[0]....
.L_78:
        /*004c*/ 	.word	0x000000f0


	//   ....[1]....
        /*0050*/ 	.word	0x000001b0


	//----- nvinfo : EIATTR_CBANK_PARAM_SIZE
	.align		4
.L_79:
        /*0054*/ 	.byte	0x03, 0x19
        /*0056*/ 	.short	0x0018


	//----- nvinfo : EIATTR_PARAM_CBANK
	.align		4
        /*0058*/ 	.byte	0x04, 0x0a
        /*005a*/ 	.short	(.L_81 - .L_80)
	.align		4
.L_80:
        /*005c*/ 	.word	index@(.nv.constant0._Z10init_spinsPaPKfx)
        /*0060*/ 	.short	0x0380
        /*0062*/ 	.short	0x0018


	//----- nvinfo : EIATTR_SW_WAR
	.align		4
.L_81:
        /*0064*/ 	.byte	0x04, 0x36
        /*0066*/ 	.short	(.L_83 - .L_82)
.L_82:
        /*0068*/ 	.word	0x00000008
.L_83:


//--------------------- .nv.callgraph             --------------------------
	.section	.nv.callgraph,"",@"SHT_CUDA_CALLGRAPH"
	.align	4
	.sectionentsize	8
	.align		4
        /*0000*/ 	.word	0x00000000
	.align		4
        /*0004*/ 	.word	0xffffffff
	.align		4
        /*0008*/ 	.word	0x00000000
	.align		4
        /*000c*/ 	.word	0xfffffffe
	.align		4
        /*0010*/ 	.word	0x00000000
	.align		4
        /*0014*/ 	.word	0xfffffffd
	.align		4
        /*0018*/ 	.word	0x00000000
	.align		4
        /*001c*/ 	.word	0xfffffffc


//--------------------- .text._Z10metropolisILb0EEvPaPKaPKffxx --------------------------
	.section	.text._Z10metropolisILb0EEvPaPKaPKffxx,"ax",@progbits
	.align	128
        .global         _Z10metropolisILb0EEvPaPKaPKffxx
        .type           _Z10metropolisILb0EEvPaPKaPKffxx,@function
        .size           _Z10metropolisILb0EEvPaPKaPKffxx,(.L_x_28 - _Z10metropolisILb0EEvPaPKaPKffxx)
        .other          _Z10metropolisILb0EEvPaPKaPKffxx,@"STO_CUDA_ENTRY STV_DEFAULT"
_Z10metropolisILb0EEvPaPKaPKffxx:
.text._Z10metropolisILb0EEvPaPKaPKffxx:
[----:B------:R-:W-:Y:S01]  /*0000*/  LDC R1, c[0x0][0x37c] ;  /* 0x0000df00ff017b82 */ /* 0x000fe20000000800 */
[----:B------:R-:W0:Y:S01]  /*0010*/  S2R R3, SR_CTAID.X ;  /* 0x0000000000037919 */ /* 0x000e220000002500 */
[----:B------:R-:W1:Y:S01]  /*0020*/  LDCU.128 UR8, c[0x0][0x3a0] ;  /* 0x00007400ff0877ac */ /* 0x000e620008000c00 */
[----:B------:R-:W-:Y:S01]  /*0030*/  IMAD.MOV.U32 R5, RZ, RZ, RZ ;  /* 0x000000ffff057224 */ /* 0x000fe200078e00ff */
[----:B------:R-:W0:Y:S01]  /*0040*/  S2R R4, SR_TID.X ;  /* 0x0000000000047919 */ /* 0x000e220000002100 */
[----:B------:R-:W0:Y:S01]  /*0050*/  LDCU UR7, c[0x0][0x360] ;  /* 0x00006c00ff0777ac */ /* 0x000e220008000800 */
[----:B-1----:R-:W-:Y:S02]  /*0060*/  UIMAD UR6, UR11, UR8, URZ ;  /* 0x000000080b0672a4 */ /* 0x002fe4000f8e02ff */
[----:B------:R-:W-:Y:S02]  /*0070*/  UIMAD.WIDE.U32 UR4, UR10, UR8, URZ ;  /* 0x000000080a0472a5 */ /* 0x000fe4000f8e00ff */
[----:B------:R-:W-:-:S04]  /*0080*/  UIMAD UR6, UR10, UR9, UR6 ;  /* 0x000000090a0672a4 */ /* 0x000fc8000f8e0206 */
[----:B------:R-:W-:Y:S01]  /*0090*/  UIADD3 UR5, UPT, UPT, UR5, UR6, URZ ;  /* 0x0000000605057290 */ /* 0x000fe2000fffe0ff */
[----:B0-----:R-:W-:-:S03]  /*00a0*/  IMAD.WIDE.U32 R4, R3, UR7, R4 ;  /* 0x0000000703047c25 */ /* 0x001fc6000f8e0004 */
[----:B------:R-:W-:-:S04]  /*00b0*/  ISETP.GE.U32.AND P0, PT, R4, UR4, PT ;  /* 0x0000000404007c0c */ /* 0x000fc8000bf06070 */
[----:B------:R-:W-:-:S13]  /*00c0*/  ISETP.GE.AND.EX P0, PT, R5, UR5, PT, P0 ;  /* 0x0000000505007c0c */ /* 0x000fda000bf06300 */
[----:B------:R-:W-:Y:S05]  /*00d0*/  @P0 EXIT ;  /* 0x000000000000094d */ /* 0x000fea0003800000 */
[----:B------:R-:W0:Y:S01]  /*00e0*/  LDCU.64 UR4, c[0x0][0x380] ;  /* 0x00007000ff0477ac */ /* 0x000e220008000a00 */
[----:B------:R-:W1:Y:S01]  /*00f0*/  LDCU.64 UR6, c[0x0][0x358] ;  /* 0x00006b00ff0677ac */ /* 0x000e620008000a00 */
[----:B0-----:R-:W-:-:S04]  /*0100*/  IADD3 R2, P0, PT, R4, UR4, RZ ;  /* 0x0000000404027c10 */ /* 0x001fc8000ff1e0ff */
[----:B------:R-:W-:-:S05]  /*0110*/  IADD3.X R3, PT, PT, R5, UR5, RZ, P0, !PT ;  /* 0x0000000505037c10 */ /* 0x000fca00087fe4ff */
[----:B-1----:R0:W5:Y:S01]  /*0120*/  LDG.E.U8 R0, desc[UR6][R2.64] ;  /* 0x0000000602007981 */ /* 0x002162000c1e1100 */
[----:B------:R-:W-:Y:S01]  /*0130*/  LOP3.LUT R6, R5, UR11, RZ, 0xfc, !PT ;  /* 0x0000000b05067c12 */ /* 0x000fe2000f8efcff */
[----:B------:R-:W-:Y:S03]  /*0140*/  BSSY.RECONVERGENT B0, `(.L_x_0) ;  /* 0x000001d000007945 */ /* 0x000fe60003800200 */
[----:B------:R-:W-:-:S13]  /*0150*/  ISETP.NE.U32.AND P0, PT, R6, RZ, PT ;  /* 0x000000ff0600720c */ /* 0x000fda0003f05070 */
[----:B0-----:R-:W-:Y:S05]  /*0160*/  @P0 BRA `(.L_x_1) ;  /* 0x0000000000540947 */ /* 0x001fea0003800000 */
[----:B------:R-:W0:Y:S01]  /*0170*/  I2F.U32.RP R8, UR10 ;  /* 0x0000000a00087d06 */ /* 0x000e220008209000 */
[----:B------:R-:W-:-:S07]  /*0180*/  ISETP.NE.U32.AND P2, PT, RZ, UR10, PT ;  /* 0x0000000aff007c0c */ /* 0x000fce000bf45070 */
[----:B0-----:R-:W0:Y:S02]  /*0190*/  MUFU.RCP R8, R8 ;  /* 0x0000000800087308 */ /* 0x001e240000001000 */
[----:B0-----:R-:W-:-:S06]  /*01a0*/  VIADD R6, R8, 0xffffffe ;  /* 0x0ffffffe08067836 */ /* 0x001fcc0000000000 */
[----:B------:R0:W1:Y:S02]  /*01b0*/  F2I.FTZ.U32.TRUNC.NTZ R7, R6 ;  /* 0x0000000600077305 */ /* 0x000064000021f000 */
[----:B0-----:R-:W-:Y:S02]  /*01c0*/  HFMA2 R6, -RZ, RZ, 0, 0 ;  /* 0x00000000ff067431 */ /* 0x001fe400000001ff */
[----:B-1----:R-:W-:-:S04]  /*01d0*/  IMAD.MOV R9, RZ, RZ, -R7 ;  /* 0x000000ffff097224 */ /* 0x002fc800078e0a07 */
[----:B------:R-:W-:-:S04]  /*01e0*/  IMAD R9, R9, UR10, RZ ;  /* 0x0000000a09097c24 */ /* 0x000fc8000f8e02ff */
[----:B------:R-:W-:-:S06]  /*01f0*/  IMAD.HI.U32 R7, R7, R9, R6 ;  /* 0x0000000907077227 */ /* 0x000fcc00078e0006 */
[----:B------:R-:W-:-:S04]  /*0200*/  IMAD.HI.U32 R12, R7, R4, RZ ;  /* 0x00000004070c7227 */ /* 0x000fc800078e00ff */
[----:B------:R-:W-:-:S04]  /*0210*/  IMAD.MOV R7, RZ, RZ, -R12 ;  /* 0x000000ffff077224 */ /* 0x000fc800078e0a0c */
[----:B------:R-:W-:-:S05]  /*0220*/  IMAD R7, R7, UR10, R4 ;  /* 0x0000000a07077c24 */ /* 0x000fca000f8e0204 */
[----:B------:R-:W-:-:S13]  /*0230*/  ISETP.GE.U32.AND P0, PT, R7, UR10, PT ;  /* 0x0000000a07007c0c */ /* 0x000fda000bf06070 */
[----:B------:R-:W-:Y:S02]  /*0240*/  @P0 VIADD R7, R7, -UR10 ;  /* 0x8000000a07070c36 */ /* 0x000fe40008000000 */
[----:B------:R-:W-:-:S03]  /*0250*/  @P0 VIADD R12, R12, 0x1 ;  /* 0x000000010c0c0836 */ /* 0x000fc60000000000 */
[----:B------:R-:W-:-:S13]  /*0260*/  ISETP.GE.U32.AND P1, PT, R7, UR10, PT ;  /* 0x0000000a07007c0c */ /* 0x000fda000bf26070 */
[----:B------:R-:W-:Y:S02]  /*0270*/  @P1 IADD3 R12, PT, PT, R12, 0x1, RZ ;  /* 0x000000010c0c1810 */ /* 0x000fe40007ffe0ff */
[----:B------:R-:W-:-:S05]  /*0280*/  @!P2 LOP3.LUT R12, RZ, UR10, RZ, 0x33, !PT ;  /* 0x0000000aff0cac12 */ /* 0x000fca000f8e33ff */
[----:B------:R-:W-:-:S04]  /*0290*/  IMAD.MOV R13, RZ, RZ, -R12 ;  /* 0x000000ffff0d7224 */ /* 0x000fc800078e0a0c */
[----:B------:R-:W-:Y:S01]  /*02a0*/  IMAD R13, R13, UR10, R4 ;  /* 0x0000000a0d0d7c24 */ /* 0x000fe2000f8e0204 */
[----:B------:R-:W-:Y:S06]  /*02b0*/  BRA `(.L_x_2) ;  /* 0x0000000000147947 */ /* 0x000fec0003800000 */
.L_x_1:
[----:B------:R-:W-:-:S07]  /*02c0*/  MOV R6, 0x2e0 ;  /* 0x000002e000067802 */ /* 0x000fce0000000f00 */
[----:B-----5:R-:W-:Y:S05]  /*02d0*/  CALL.REL.NOINC `($__internal_0_$__cuda_sm20_div_s64) ;  /* 0x0000000800607944 */ /* 0x020fea0003c00000 */
[----:B------:R-:W0:Y:S01]  /*02e0*/  LDCU UR4, c[0x0][0x3a8] ;  /* 0x00007500ff0477ac */ /* 0x000e220008000800 */
[----:B------:R-:W-:-:S04]  /*02f0*/  IMAD.MOV R13, RZ, RZ, -R12 ;  /* 0x000000ffff0d7224 */ /* 0x000fc800078e0a0c */
[----:B0-----:R-:W-:-:S07]  /*0300*/  IMAD R13, R13, UR4, R4 ;  /* 0x000000040d0d7c24 */ /* 0x001fce000f8e0204 */
.L_x_2:
[----:B------:R-:W-:Y:S05]  /*0310*/  BSYNC.RECONVERGENT B0 ;  /* 0x0000000000007941 */ /* 0x000fea0003800200 */
.L_x_0:
[----:B------:R-:W0:Y:S01]  /*0320*/  LDCU UR4, c[0x0][0x3a4] ;  /* 0x00007480ff0477ac */ /* 0x000e220008000800 */
[----:B------:R-:W-:Y:S01]  /*0330*/  VIADD R20, R12, 0x1 ;  /* 0x000000010c147836 */ /* 0x000fe20000000000 */
[----:B------:R-:W-:Y:S04]  /*0340*/  BSSY.RECONVERGENT B0, `(.L_x_3) ;  /* 0x000001e000007945 */ /* 0x000fe80003800200 */
[----:B------:R-:W-:-:S04]  /*0350*/  SHF.R.S32.HI R19, RZ, 0x1f, R20 ;  /* 0x0000001fff137819 */ /* 0x000fc80000011414 */
[----:B0-----:R-:W-:-:S04]  /*0360*/  LOP3.LUT R6, R19, UR4, RZ, 0xfc, !PT ;  /* 0x0000000413067c12 */ /* 0x001fc8000f8efcff */
[----:B------:R-:W-:-:S13]  /*0370*/  ISETP.NE.U32.AND P0, PT, R6, RZ, PT ;  /* 0x000000ff0600720c */ /* 0x000fda0003f05070 */
[----:B------:R-:W-:Y:S05]  /*0380*/  @P0 BRA `(.L_x_4) ;  /* 0x00000000004c0947 */ /* 0x000fea0003800000 */
[----:B------:R-:W0:Y:S02]  /*0390*/  LDCU UR4, c[0x0][0x3a0] ;  /* 0x00007400ff0477ac */ /* 0x000e240008000800 */
[----:B0-----:R-:W0:Y:S01]  /*03a0*/  I2F.U32.RP R8, UR4 ;  /* 0x0000000400087d06 */ /* 0x001e220008209000 */
[----:B------:R-:W-:-:S07]  /*03b0*/  ISETP.NE.U32.AND P1, PT, RZ, UR4, PT ;  /* 0x00000004ff007c0c */ /* 0x000fce000bf25070 */
[----:B0-----:R-:W0:Y:S02]  /*03c0*/  MUFU.RCP R8, R8 ;  /* 0x0000000800087308 */ /* 0x001e240000001000 */
[----:B0-----:R-:W-:-:S06]  /*03d0*/  IADD3 R6, PT, PT, R8, 0xffffffe, RZ ;  /* 0x0ffffffe08067810 */ /* 0x001fcc0007ffe0ff */
[----:B------:R0:W1:Y:S02]  /*03e0*/  F2I.FTZ.U32.TRUNC.NTZ R7, R6 ;  /* 0x0000000600077305 */ /* 0x000064000021f000 */
[----:B0-----:R-:W-:Y:S02]  /*03f0*/  IMAD.MOV.U32 R6, RZ, RZ, RZ ;  /* 0x000000ffff067224 */ /* 0x001fe400078e00ff */
[----:B-1----:R-:W-:-:S04]  /*0400*/  IMAD.MOV R9, RZ, RZ, -R7 ;  /* 0x000000ffff097224 */ /* 0x002fc800078e0a07 */
[----:B------:R-:W-:-:S04]  /*0410*/  IMAD R9, R9, UR4, RZ ;  /* 0x0000000409097c24 */ /* 0x000fc8000f8e02ff */
[----:B------:R-:W-:-:S06]  /*0420*/  IMAD.HI.U32 R7, R7, R9, R6 ;  /* 0x0000000907077227 */ /* 0x000fcc00078e0006 */
[----:B------:R-:W-:-:S04]  /*0430*/  IMAD.HI.U32 R7, R7, R20, RZ ;  /* 0x0000001407077227 */ /* 0x000fc800078e00ff */
[----:B------:R-:W-:-:S04]  /*0440*/  IMAD.MOV R7, RZ, RZ, -R7 ;  /* 0x000000ffff077224 */ /* 0x000fc800078e0a07 */
[----:B------:R-:W-:-:S05]  /*0450*/  IMAD R14, R7, UR4, R20 ;  /* 0x00000004070e7c24 */ /* 0x000fca000f8e0214 */
[----:B------:R-:W-:-:S13]  /*0460*/  ISETP.GE.U32.AND P0, PT, R14, UR4, PT ;  /* 0x000000040e007c0c */ /* 0x000fda000bf06070 */
[----:B------:R-:W-:-:S04]  /*0470*/  @P0 IADD3 R14, PT, PT, R14, -UR4, RZ ;  /* 0x800000040e0e0c10 */ /* 0x000fc8000fffe0ff */
[----:B------:R-:W-:-:S13]  /*0480*/  ISETP.GE.U32.AND P0, PT, R14, UR4, PT ;  /* 0x000000040e007c0c */ /* 0x000fda000bf06070 */
[----:B------:R-:W-:Y:S01]  /*0490*/  @P0 VIADD R14, R14, -UR4 ;  /* 0x800000040e0e0c36 */ /* 0x000fe20008000000 */
[----:B------:R-:W-:Y:S01]  /*04a0*/  @!P1 LOP3.LUT R14, RZ, UR4, RZ, 0x33, !PT ;  /* 0x00000004ff0e9c12 */ /* 0x000fe2000f8e33ff */
[----:B------:R-:W-:Y:S06]  /*04b0*/  BRA `(.L_x_5) ;  /* 0x0000000000187947 */ /* 0x000fec0003800000 */
.L_x_4:
[----:B------:R-:W0:Y:S01]  /*04c0*/  LDCU.64 UR4, c[0x0][0x3a0] ;  /* 0x00007400ff0477ac */ /* 0x000e220008000a00 */
[----:B------:R-:W-:Y:S01]  /*04d0*/  MOV R16, 0x510 ;  /* 0x0000051000107802 */ /* 0x000fe20000000f00 */
[----:B0-----:R-:W-:Y:S02]  /*04e0*/  IMAD.U32 R18, RZ, RZ, UR4 ;  /* 0x00000004ff127e24 */ /* 0x001fe4000f8e00ff */
[----:B------:R-:W-:-:S07]  /*04f0*/  IMAD.U32 R17, RZ, RZ, UR5 ;  /* 0x00000005ff117e24 */ /* 0x000fce000f8e00ff */
[----:B-----5:R-:W-:Y:S05]  /*0500*/  CALL.REL.NOINC `($__internal_1_$__cuda_sm20_rem_s64) ;  /* 0x0000000c00087944 */ /* 0x020fea0003c00000 */
[----:B------:R-:W-:-:S07]  /*0510*/  MOV R14, R6 ;  /* 0x00000006000e7202 */ /* 0x000fce0000000f00 */
.L_x_5:
[----:B------:R-:W-:Y:S05]  /*0520*/  BSYNC.RECONVERGENT B0 ;  /* 0x0000000000007941 */ /* 0x000fea0003800200 */
.L_x_3:
[----:B------:R-:W0:Y:S01]  /*0530*/  LDCU.64 UR4, c[0x0][0x3a0] ;  /* 0x00007400ff0477ac */ /* 0x000e220008000a00 */
[----:B------:R-:W-:Y:S01]  /*0540*/  VIADD R6, R12, 0xffffffff ;  /* 0xffffffff0c067836 */ /* 0x000fe20000000000 */
[----:B------:R-:W-:Y:S04]  /*0550*/  BSSY.RECONVERGENT B0, `(.L_x_6) ;  /* 0x000001d000007945 */ /* 0x000fe80003800200 */
[----:B0-----:R-:W-:-:S04]  /*0560*/  IADD3 R20, P0, PT, R6, UR4, RZ ;  /* 0x0000000406147c10 */ /* 0x001fc8000ff1e0ff */
[----:B------:R-:W-:-:S04]  /*0570*/  LEA.HI.X.SX32 R19, R6, UR5, 0x1, P0 ;  /* 0x0000000506137c11 */ /* 0x000fc800080f0eff */
[----:B------:R-:W-:-:S04]  /*0580*/  LOP3.LUT R6, R19, UR5, RZ, 0xfc, !PT ;  /* 0x0000000513067c12 */ /* 0x000fc8000f8efcff */
[----:B------:R-:W-:-:S13]  /*0590*/  ISETP.NE.U32.AND P0, PT, R6, RZ, PT ;  /* 0x000000ff0600720c */ /* 0x000fda0003f05070 */
[----:B------:R-:W-:Y:S05]  /*05a0*/  @P0 BRA `(.L_x_7) ;  /* 0x0000000000480947 */ /* 0x000fea0003800000 */
[----:B------:R-:W0:Y:S01]  /*05b0*/  I2F.U32.RP R8, UR4 ;  /* 0x0000000400087d06 */ /* 0x000e220008209000 */
[----:B------:R-:W-:Y:S01]  /*05c0*/  IMAD.MOV.U32 R6, RZ, RZ, RZ ;  /* 0x000000ffff067224 */ /* 0x000fe200078e00ff */
[----:B------:R-:W-:-:S06]  /*05d0*/  ISETP.NE.U32.AND P1, PT, RZ, UR4, PT ;  /* 0x00000004ff007c0c */ /* 0x000fcc000bf25070 */
[----:B0-----:R-:W0:Y:S02]  /*05e0*/  MUFU.RCP R8, R8 ;  /* 0x0000000800087308 */ /* 0x001e240000001000 */
[----:B0-----:R-:W-:-:S06]  /*05f0*/  VIADD R7, R8, 0xffffffe ;  /* 0x0ffffffe08077836 */ /* 0x001fcc0000000000 */
[----:B------:R-:W0:Y:S02]  /*0600*/  F2I.FTZ.U32.TRUNC.NTZ R7, R7 ;  /* 0x0000000700077305 */ /* 0x000e24000021f000 */
[----:B0-----:R-:W-:-:S05]  /*0610*/  IADD3 R9, PT, PT, RZ, -R7, RZ ;  /* 0x80000007ff097210 */ /* 0x001fca0007ffe0ff */
        /* <DEDUP_REMOVED lines=11> */
.L_x_7:
[----:B------:R-:W0:Y:S01]  /*06d0*/  LDCU.64 UR8, c[0x0][0x3a0] ;  /* 0x00007400ff0877ac */ /* 0x000e220008000a00 */
[----:B------:R-:W-:Y:S01]  /*06e0*/  MOV R16, 0x720 ;  /* 0x0000072000107802 */ /* 0x000fe20000000f00 */
[----:B0-----:R-:W-:Y:S01]  /*06f0*/  IMAD.U32 R18, RZ, RZ, UR8 ;  /* 0x00000008ff127e24 */ /* 0x001fe2000f8e00ff */
[----:B------:R-:W-:-:S07]  /*0700*/  MOV R17, UR9 ;  /* 0x0000000900117c02 */ /* 0x000fce0008000f00 */
[----:B-----5:R-:W-:Y:S05]  /*0710*/  CALL.REL.NOINC `($__internal_1_$__cuda_sm20_rem_s64) ;  /* 0x0000000800847944 */ /* 0x020fea0003c00000 */
.L_x_8:
[----:B------:R-:W-:Y:S05]  /*0720*/  BSYNC.RECONVERGENT B0 ;  /* 0x0000000000007941 */ /* 0x000fea0003800200 */
.L_x_6:
[----:B------:R-:W0:Y:S01]  /*0730*/  LDCU.64 UR8, c[0x0][0x3a8] ;  /* 0x00007500ff0877ac */ /* 0x000e220008000a00 */
[----:B------:R-:W-:Y:S01]  /*0740*/  LOP3.LUT R7, R12, 0x80000001, RZ, 0xc0, !PT ;  /* 0x800000010c077812 */ /* 0x000fe200078ec0ff */
[----:B------:R-:W-:Y:S01]  /*0750*/  VIADD R19, R13, 0xffffffff ;  /* 0xffffffff0d137836 */ /* 0x000fe20000000000 */
[----:B------:R-:W-:Y:S02]  /*0760*/  BSSY.RECONVERGENT B0, `(.L_x_9) ;  /* 0x0000023000007945 */ /* 0x000fe40003800200 */
[----:B------:R-:W-:Y:S01]  /*0770*/  ISETP.NE.U32.AND P0, PT, R7, 0x1, PT ;  /* 0x000000010700780c */ /* 0x000fe20003f05070 */
[----:B------:R-:W-:-:S03]  /*0780*/  VIADD R7, R13, 0x1 ;  /* 0x000000010d077836 */ /* 0x000fc60000000000 */
[----:B------:R-:W-:Y:S02]  /*0790*/  ISETP.NE.AND.EX P0, PT, RZ, RZ, PT, P0 ;  /* 0x000000ffff00720c */ /* 0x000fe40003f05300 */
[----:B0-----:R-:W-:Y:S01]  /*07a0*/  IADD3 R8, P1, PT, R19, UR8, RZ ;  /* 0x0000000813087c10 */ /* 0x001fe2000ff3e0ff */
[----:B------:R-:W-:-:S03]  /*07b0*/  IMAD R15, R6, UR8, R13 ;  /* 0x00000008060f7c24 */ /* 0x000fc6000f8e020d */
[----:B------:R-:W-:-:S07]  /*07c0*/  LEA.HI.X.SX32 R19, R19, UR9, 0x1, P1 ;  /* 0x0000000913137c11 */ /* 0x000fce00088f0eff */
[----:B------:R-:W-:Y:S02]  /*07d0*/  @P0 SHF.R.S32.HI R19, RZ, 0x1f, R7 ;  /* 0x0000001fff130819 */ /* 0x000fe40000011407 */
[----:B------:R-:W-:Y:S02]  /*07e0*/  SEL R20, R8, R7, !P0 ;  /* 0x0000000708147207 */ /* 0x000fe40004000000 */
[----:B------:R-:W-:-:S04]  /*07f0*/  LOP3.LUT R9, R19, UR9, RZ, 0xfc, !PT ;  /* 0x0000000913097c12 */ /* 0x000fc8000f8efcff */
[----:B------:R-:W-:-:S13]  /*0800*/  ISETP.NE.U32.AND P1, PT, R9, RZ, PT ;  /* 0x000000ff0900720c */ /* 0x000fda0003f25070 */
[----:B------:R-:W-:Y:S05]  /*0810*/  @P1 BRA `(.L_x_10) ;  /* 0x0000000000481947 */ /* 0x000fea0003800000 */
[----:B------:R-:W0:Y:S01]  /*0820*/  I2F.U32.RP R8, UR8 ;  /* 0x0000000800087d06 */ /* 0x000e220008209000 */
[----:B------:R-:W-:Y:S01]  /*0830*/  IMAD.MOV.U32 R6, RZ, RZ, RZ ;  /* 0x000000ffff067224 */ /* 0x000fe200078e00ff */
[----:B------:R-:W-:-:S06]  /*0840*/  ISETP.NE.U32.AND P1, PT, RZ, UR8, PT ;  /* 0x00000008ff007c0c */ /* 0x000fcc000bf25070 */
[----:B0-----:R-:W0:Y:S02]  /*0850*/  MUFU.RCP R8, R8 ;  /* 0x0000000800087308 */ /* 0x001e240000001000 */
[----:B0-----:R-:W-:-:S06]  /*0860*/  IADD3 R7, PT, PT, R8, 0xffffffe, RZ ;  /* 0x0ffffffe08077810 */ /* 0x001fcc0007ffe0ff */
[----:B------:R-:W0:Y:S02]  /*0870*/  F2I.FTZ.U32.TRUNC.NTZ R7, R7 ;  /* 0x0000000700077305 */ /* 0x000e24000021f000 */
[----:B0-----:R-:W-:-:S04]  /*0880*/  IMAD.MOV R9, RZ, RZ, -R7 ;  /* 0x000000ffff097224 */ /* 0x001fc800078e0a07 */
[----:B------:R-:W-:-:S04]  /*0890*/  IMAD R9, R9, UR8, RZ ;  /* 0x0000000809097c24 */ /* 0x000fc8000f8e02ff */
[----:B------:R-:W-:-:S06]  /*08a0*/  IMAD.HI.U32 R9, R7, R9, R6 ;  /* 0x0000000907097227 */ /* 0x000fcc00078e0006 */
[----:B------:R-:W-:-:S05]  /*08b0*/  IMAD.HI.U32 R6, R9, R20, RZ ;  /* 0x0000001409067227 */ /* 0x000fca00078e00ff */
[----:B------:R-:W-:-:S05]  /*08c0*/  IADD3 R6, PT, PT, -R6, RZ, RZ ;  /* 0x000000ff06067210 */ /* 0x000fca0007ffe1ff */
[----:B------:R-:W-:-:S05]  /*08d0*/  IMAD R6, R6, UR8, R20 ;  /* 0x0000000806067c24 */ /* 0x000fca000f8e0214 */
[----:B------:R-:W-:-:S13]  /*08e0*/  ISETP.GE.U32.AND P0, PT, R6, UR8, PT ;  /* 0x0000000806007c0c */ /* 0x000fda000bf06070 */
[----:B------:R-:W-:-:S05]  /*08f0*/  @P0 VIADD R6, R6, -UR8 ;  /* 0x8000000806060c36 */ /* 0x000fca0008000000 */
[----:B------:R-:W-:-:S13]  /*0900*/  ISETP.GE.U32.AND P0, PT, R6, UR8, PT ;  /* 0x0000000806007c0c */ /* 0x000fda000bf06070 */
[----:B------:R-:W-:Y:S01]  /*0910*/  @P0 VIADD R6, R6, -UR8 ;  /* 0x8000000806060c36 */ /* 0x000fe20008000000 */
[----:B------:R-:W-:Y:S01]  /*0920*/  @!P1 LOP3.LUT R6, RZ, UR8, RZ, 0x33, !PT ;  /* 0x00000008ff069c12 */ /* 0x000fe2000f8e33ff */
[----:B------:R-:W-:Y:S06]  /*0930*/  BRA `(.L_x_11) ;  /* 0x0000000000147947 */ /* 0x000fec0003800000 */
.L_x_10:
[----:B------:R-:W0:Y:S01]  /*0940*/  LDCU.64 UR4, c[0x0][0x3a8] ;  /* 0x00007500ff0477ac */ /* 0x000e220008000a00 */
[----:B------:R-:W-:Y:S02]  /*0950*/  MOV R16, 0x990 ;  /* 0x0000099000107802 */ /* 0x000fe40000000f00 */
[----:B0-----:R-:W-:Y:S01]  /*0960*/  MOV R18, UR4 ;  /* 0x0000000400127c02 */ /* 0x001fe20008000f00 */
[----:B------:R-:W-:-:S07]  /*0970*/  IMAD.U32 R17, RZ, RZ, UR5 ;  /* 0x00000005ff117e24 */ /* 0x000fce000f8e00ff */
[----:B-----5:R-:W-:Y:S05]  /*0980*/  CALL.REL.NOINC `($__internal_1_$__cuda_sm20_rem_s64) ;  /* 0x0000000400e87944 */ /* 0x020fea0003c00000 */
.L_x_11:
[----:B------:R-:W-:Y:S05]  /*0990*/  BSYNC.RECONVERGENT B0 ;  /* 0x0000000000007941 */ /* 0x000fea0003800200 */
.L_x_9:
[----:B------:R-:W0:Y:S01]  /*09a0*/  LDCU UR9, c[0x0][0x3a8] ;  /* 0x00007500ff0977ac */ /* 0x000e220008000800 */
[----:B------:R-:W1:Y:S01]  /*09b0*/  LDCU.64 UR4, c[0x0][0x388] ;  /* 0x00007100ff0477ac */ /* 0x000e620008000a00 */
[----:B0-----:R-:W-:Y:S02]  /*09c0*/  IMAD R14, R14, UR9, R13 ;  /* 0x000000090e0e7c24 */ /* 0x001fe4000f8e020d */
[----:B------:R-:W-:Y:S01]  /*09d0*/  IMAD R13, R12, UR9, R6 ;  /* 0x000000090c0d7c24 */ /* 0x000fe2000f8e0206 */
[C---:B-1----:R-:W-:Y:S02]  /*09e0*/  IADD3 R8, P0, PT, R15.reuse, UR4, RZ ;  /* 0x000000040f087c10 */ /* 0x042fe4000ff1e0ff */
[----:B------:R-:W-:Y:S02]  /*09f0*/  IADD3 R10, P1, PT, R4, UR4, RZ ;  /* 0x00000004040a7c10 */ /* 0x000fe4000ff3e0ff */
[----:B------:R-:W-:Y:S02]  /*0a00*/  LEA.HI.X.SX32 R9, R15, UR5, 0x1, P0 ;  /* 0x000000050f097c11 */ /* 0x000fe400080f0eff */
[----:B------:R-:W-:-:S02]  /*0a10*/  IADD3 R6, P0, PT, R14, UR4, RZ ;  /* 0x000000040e067c10 */ /* 0x000fc4000ff1e0ff */
[----:B------:R-:W-:Y:S02]  /*0a20*/  IADD3.X R11, PT, PT, R5, UR5, RZ, P1, !PT ;  /* 0x00000005050b7c10 */ /* 0x000fe40008ffe4ff */
[C---:B------:R-:W-:Y:S01]  /*0a30*/  IADD3 R12, P1, PT, R13.reuse, UR4, RZ ;  /* 0x000000040d0c7c10 */ /* 0x040fe2000ff3e0ff */
[----:B------:R0:W2:Y:S01]  /*0a40*/  LDG.E.U8.CONSTANT R9, desc[UR6][R8.64] ;  /* 0x0000000608097981 */ /* 0x0000a2000c1e9100 */
[----:B------:R-:W-:Y:S02]  /*0a50*/  LEA.HI.X.SX32 R7, R14, UR5, 0x1, P0 ;  /* 0x000000050e077c11 */ /* 0x000fe400080f0eff */
[----:B------:R-:W-:Y:S01]  /*0a60*/  LEA.HI.X.SX32 R13, R13, UR5, 0x1, P1 ;  /* 0x000000050d0d7c11 */ /* 0x000fe200088f0eff */
[----:B------:R-:W2:Y:S01]  /*0a70*/  LDG.E.U8.CONSTANT R10, desc[UR6][R10.64] ;  /* 0x000000060a0a7981 */ /* 0x000ea2000c1e9100 */
[----:B------:R-:W1:Y:S03]  /*0a80*/  LDCU.64 UR4, c[0x0][0x390] ;  /* 0x00007200ff0477ac */ /* 0x000e660008000a00 */
[----:B------:R3:W2:Y:S04]  /*0a90*/  LDG.E.U8.CONSTANT R6, desc[UR6][R6.64] ;  /* 0x0000000606067981 */ /* 0x0006a8000c1e9100 */
[----:B------:R-:W4:Y:S01]  /*0aa0*/  LDG.E.U8.CONSTANT R13, desc[UR6][R12.64] ;  /* 0x000000060c0d7981 */ /* 0x000f22000c1e9100 */
[C---:B-1----:R-:W-:Y:S01]  /*0ab0*/  LEA R14, P0, R4.reuse, UR4, 0x2 ;  /* 0x00000004040e7c11 */ /* 0x042fe2000f8010ff */
[----:B0----5:R-:W-:Y:S01]  /*0ac0*/  I2F.S8 R8, R0 ;  /* 0x0000000000087306 */ /* 0x021fe20000001400 */
[----:B------:R-:W0:Y:S02]  /*0ad0*/  LDCU UR4, c[0x0][0x398] ;  /* 0x00007300ff0477ac */ /* 0x000e240008000800 */
[----:B------:R-:W-:-:S05]  /*0ae0*/  LEA.HI.X R15, R4, UR5, R5, 0x2, P0 ;  /* 0x00000005040f7c11 */ /* 0x000fca00080f1405 */
[----:B------:R-:W4:Y:S01]  /*0af0*/  LDG.E.CONSTANT R14, desc[UR6][R14.64] ;  /* 0x000000060e0e7981 */ /* 0x000f22000c1e9900 */
[----:B---3--:R-:W-:Y:S01]  /*0b00*/  IMAD.MOV.U32 R7, RZ, RZ, 0x437c0000 ;  /* 0x437c0000ff077424 */ /* 0x008fe200078e00ff */
[----:B--2---:R-:W-:-:S05]  /*0b10*/  IADD3 R4, PT, PT, R10, R9, R6 ;  /* 0x000000090a047210 */ /* 0x004fca0007ffe006 */
[----:B----4-:R-:W-:-:S06]  /*0b20*/  IMAD.IADD R4, R4, 0x1, R13 ;  /* 0x0000000104047824 */ /* 0x010fcc00078e020d */
[----:B------:R-:W1:Y:S01]  /*0b30*/  I2F.S8 R4, R4 ;  /* 0x0000000400047306 */ /* 0x000e620000001400 */
[----:B------:R-:W-:Y:S02]  /*0b40*/  HFMA2 R6, -RZ, RZ, 0.96630859375, -0.0022525787353515625 ;  /* 0x3bbb989dff067431 */ /* 0x000fe400000001ff */
[----:B-1----:R-:W-:-:S04]  /*0b50*/  FADD R5, R4, R4 ;  /* 0x0000000404057221 */ /* 0x002fc80000000000 */
[----:B------:R-:W-:-:S04]  /*0b60*/  FMUL R5, R5, R8 ;  /* 0x0000000805057220 */ /* 0x000fc80000400000 */
[----:B0-----:R-:W-:-:S04]  /*0b70*/  FMUL R5, R5, -UR4 ;  /* 0x8000000405057c20 */ /* 0x001fc80008400000 */
[----:B------:R-:W-:-:S04]  /*0b80*/  FFMA.SAT R6, R5, R6, 0.5 ;  /* 0x3f00000005067423 */ /* 0x000fc80000002006 */
[----:B------:R-:W-:-:S04]  /*0b90*/  FFMA.RM R6, R6, R7, 12582913 ;  /* 0x4b40000106067423 */ /* 0x000fc80000004007 */
[----:B------:R-:W-:-:S04]  /*0ba0*/  FADD R8, R6, -12583039 ;  /* 0xcb40007f06087421 */ /* 0x000fc80000000000 */
[----:B------:R-:W-:-:S04]  /*0bb0*/  FFMA R8, R5, 1.4426950216293334961, -R8 ;  /* 0x3fb8aa3b05087823 */ /* 0x000fc80000000808 */
[----:B------:R-:W-:-:S04]  /*0bc0*/  FFMA R8, R5, 1.925963033500011079e-08, R8 ;  /* 0x32a5706005087823 */ /* 0x000fc80000000008 */
[----:B------:R-:W0:Y:S01]  /*0bd0*/  MUFU.EX2 R5, R8 ;  /* 0x0000000800057308 */ /* 0x000e220000000800 */
[----:B------:R-:W-:-:S04]  /*0be0*/  IMAD.SHL.U32 R6, R6, 0x800000, RZ ;  /* 0x0080000006067824 */ /* 0x000fc800078e00ff */
[----:B0-----:R-:W-:-:S05]  /*0bf0*/  FMUL R5, R6, R5 ;  /* 0x0000000506057220 */ /* 0x001fca0000400000 */
[----:B------:R-:W-:-:S13]  /*0c00*/  FSETP.GEU.AND P0, PT, R14, R5, PT ;  /* 0x000000050e00720b */ /* 0x000fda0003f0e000 */
[----:B------:R-:W-:Y:S05]  /*0c10*/  @P0 EXIT ;  /* 0x000000000000094d */ /* 0x000fea0003800000 */
[----:B------:R-:W-:-:S04]  /*0c20*/  IADD3 R5, PT, PT, RZ, -R0, RZ ;  /* 0x80000000ff057210 */ /* 0x000fc80007ffe0ff */
[----:B------:R-:W-:-:S05]  /*0c30*/  PRMT R5, R5, 0x7710, RZ ;  /* 0x0000771005057816 */ /* 0x000fca00000000ff */
[----:B------:R-:W-:Y:S01]  /*0c40*/  STG.E.U8 desc[UR6][R2.64], R5 ;  /* 0x0000000502007986 */ /* 0x000fe2000c101106 */
[----:B------:R-:W-:Y:S05]  /*0c50*/  EXIT ;  /* 0x000000000000794d */ /* 0x000fea0003800000 */
        .weak           $__internal_0_$__cuda_sm20_div_s64
        .type           $__internal_0_$__cuda_sm20_div_s64,@function
        .size           $__internal_0_$__cuda_sm20_div_s64,($__internal_1_$__cuda_sm20_rem_s64 - $__internal_0_$__cuda_sm20_div_s64)
$__internal_0_$__cuda_sm20_div_s64:
[----:B------:R-:W0:Y:S01]  /*0c60*/  LDCU.64 UR8, c[0x0][0x3a8] ;  /* 0x00007500ff0877ac */ /* 0x000e220008000a00 */
[----:B------:R-:W-:Y:S01]  /*0c70*/  ISETP.GE.AND P3, PT, R5, RZ, PT ;  /* 0x000000ff0500720c */ /* 0x000fe20003f66270 */
[----:B0-----:R-:W-:Y:S02]  /*0c80*/  UIADD3 UR4, UP1, UPT, URZ, -UR8, URZ ;  /* 0x80000008ff047290 */ /* 0x001fe4000ff3e0ff */
[----:B------:R-:W-:Y:S02]  /*0c90*/  UISETP.GE.AND UP0, UPT, UR9, URZ, UPT ;  /* 0x000000ff0900728c */ /* 0x000fe4000bf06270 */
[----:B------:R-:W-:Y:S02]  /*0ca0*/  UIADD3.X UR5, UPT, UPT, URZ, ~UR9, URZ, UP1, !UPT ;  /* 0x80000009ff057290 */ /* 0x000fe40008ffe4ff */
[----:B------:R-:W-:Y:S02]  /*0cb0*/  USEL UR4, UR4, UR8, !UP0 ;  /* 0x0000000804047287 */ /* 0x000fe4000c000000 */
[----:B------:R-:W-:-:S09]  /*0cc0*/  USEL UR5, UR5, UR9, !UP0 ;  /* 0x0000000905057287 */ /* 0x000fd2000c000000 */
[----:B------:R-:W0:Y:S08]  /*0cd0*/  I2F.U64.RP R7, UR4 ;  /* 0x0000000400077d12 */ /* 0x000e300008309000 */
[----:B0-----:R-:W0:Y:S02]  /*0ce0*/  MUFU.RCP R7, R7 ;  /* 0x0000000700077308 */ /* 0x001e240000001000 */
[----:B0-----:R-:W-:-:S06]  /*0cf0*/  VIADD R8, R7, 0x1ffffffe ;  /* 0x1ffffffe07087836 */ /* 0x001fcc0000000000 */
[----:B------:R-:W0:Y:S02]  /*0d00*/  F2I.U64.TRUNC R8, R8 ;  /* 0x0000000800087311 */ /* 0x000e24000020d800 */
[----:B0-----:R-:W-:-:S04]  /*0d10*/  IMAD.WIDE.U32 R10, R8, UR4, RZ ;  /* 0x00000004080a7c25 */ /* 0x001fc8000f8e00ff */
[----:B------:R-:W-:Y:S01]  /*0d20*/  IMAD R11, R8, UR5, R11 ;  /* 0x00000005080b7c24 */ /* 0x000fe2000f8e020b */
[----:B------:R-:W-:-:S03]  /*0d30*/  IADD3 R13, P0, PT, RZ, -R10, RZ ;  /* 0x8000000aff0d7210 */ /* 0x000fc60007f1e0ff */
[----:B------:R-:W-:Y:S02]  /*0d40*/  IMAD R11, R9, UR4, R11 ;  /* 0x00000004090b7c24 */ /* 0x000fe4000f8e020b */
[----:B------:R-:W-:-:S04]  /*0d50*/  IMAD.HI.U32 R10, R8, R13, RZ ;  /* 0x0000000d080a7227 */ /* 0x000fc800078e00ff */
[----:B------:R-:W-:Y:S01]  /*0d60*/  IMAD.X R15, RZ, RZ, ~R11, P0 ;  /* 0x000000ffff0f7224 */ /* 0x000fe200000e0e0b */
[----:B------:R-:W-:-:S03]  /*0d70*/  MOV R11, R8 ;  /* 0x00000008000b7202 */ /* 0x000fc60000000f00 */
[-C--:B------:R-:W-:Y:S02]  /*0d80*/  IMAD R17, R9, R15.reuse, RZ ;  /* 0x0000000f09117224 */ /* 0x080fe400078e02ff */
[----:B------:R-:W-:-:S04]  /*0d90*/  IMAD.WIDE.U32 R10, P0, R8, R15, R10 ;  /* 0x0000000f080a7225 */ /* 0x000fc8000780000a */
[----:B------:R-:W-:-:S04]  /*0da0*/  IMAD.HI.U32 R7, R9, R15, RZ ;  /* 0x0000000f09077227 */ /* 0x000fc800078e00ff */
[----:B------:R-:W-:-:S04]  /*0db0*/  IMAD.HI.U32 R10, P1, R9, R13, R10 ;  /* 0x0000000d090a7227 */ /* 0x000fc8000782000a */
[----:B------:R-:W-:Y:S01]  /*0dc0*/  IMAD.X R7, R7, 0x1, R9, P0 ;  /* 0x0000000107077824 */ /* 0x000fe200000e0609 */
[----:B------:R-:W-:-:S04]  /*0dd0*/  IADD3 R11, P2, PT, R17, R10, RZ ;  /* 0x0000000a110b7210 */ /* 0x000fc80007f5e0ff */
[----:B------:R-:W-:Y:S01]  /*0de0*/  IADD3.X R13, PT, PT, RZ, RZ, R7, P2, P1 ;  /* 0x000000ffff0d7210 */ /* 0x000fe200017e2407 */
[----:B------:R-:W-:-:S04]  /*0df0*/  IMAD.WIDE.U32 R8, R11, UR4, RZ ;  /* 0x000000040b087c25 */ /* 0x000fc8000f8e00ff */
[----:B------:R-:W-:Y:S01]  /*0e00*/  IMAD R10, R11, UR5, R9 ;  /* 0x000000050b0a7c24 */ /* 0x000fe2000f8e0209 */
[----:B------:R-:W-:-:S03]  /*0e10*/  IADD3 R9, P0, PT, RZ, -R8, RZ ;  /* 0x80000008ff097210 */ /* 0x000fc60007f1e0ff */
[----:B------:R-:W-:Y:S02]  /*0e20*/  IMAD R7, R13, UR4, R10 ;  /* 0x000000040d077c24 */ /* 0x000fe4000f8e020a */
[----:B------:R-:W-:-:S04]  /*0e30*/  IMAD.HI.U32 R10, R11, R9, RZ ;  /* 0x000000090b0a7227 */ /* 0x000fc800078e00ff */
[----:B------:R-:W-:Y:S01]  /*0e40*/  IMAD.X R8, RZ, RZ, ~R7, P0 ;  /* 0x000000ffff087224 */ /* 0x000fe200000e0e07 */
[----:B------:R-:W-:-:S03]  /*0e50*/  IADD3 R7, P4, PT, RZ, -R4, RZ ;  /* 0x80000004ff077210 */ /* 0x000fc60007f9e0ff */
[----:B------:R-:W-:Y:S01]  /*0e60*/  IMAD.WIDE.U32 R10, P0, R11, R8, R10 ;  /* 0x000000080b0a7225 */ /* 0x000fe2000780000a */
[----:B------:R-:W-:-:S03]  /*0e70*/  SEL R7, R7, R4, !P3 ;  /* 0x0000000407077207 */ /* 0x000fc60005800000 */
[----:B------:R-:W-:-:S04]  /*0e80*/  IMAD.HI.U32 R10, P1, R13, R9, R10 ;  /* 0x000000090d0a7227 */ /* 0x000fc8000782000a */
[CC--:B------:R-:W-:Y:S02]  /*0e90*/  IMAD R9, R13.reuse, R8.reuse, RZ ;  /* 0x000000080d097224 */ /* 0x0c0fe400078e02ff */
[----:B------:R-:W-:-:S03]  /*0ea0*/  IMAD.HI.U32 R8, R13, R8, RZ ;  /* 0x000000080d087227 */ /* 0x000fc600078e00ff */
[----:B------:R-:W-:Y:S01]  /*0eb0*/  IADD3 R10, P2, PT, R9, R10, RZ ;  /* 0x0000000a090a7210 */ /* 0x000fe20007f5e0ff */
[----:B------:R-:W-:Y:S01]  /*0ec0*/  IMAD.X R13, R8, 0x1, R13, P0 ;  /* 0x00000001080d7824 */ /* 0x000fe200000e060d */
[----:B------:R-:W-:-:S03]  /*0ed0*/  IADD3.X R9, PT, PT, RZ, ~R5, RZ, P4, !PT ;  /* 0x80000005ff097210 */ /* 0x000fc600027fe4ff */
[C---:B------:R-:W-:Y:S01]  /*0ee0*/  IMAD.HI.U32 R8, R10.reuse, R7, RZ ;  /* 0x000000070a087227 */ /* 0x040fe200078e00ff */
[----:B------:R-:W-:Y:S02]  /*0ef0*/  SEL R14, R9, R5, !P3 ;  /* 0x00000005090e7207 */ /* 0x000fe40005800000 */
[----:B------:R-:W-:Y:S01]  /*0f00*/  IADD3.X R13, PT, PT, RZ, RZ, R13, P2, P1 ;  /* 0x000000ffff0d7210 */ /* 0x000fe200017e240d */
[----:B------:R-:W-:Y:S02]  /*0f10*/  IMAD.MOV.U32 R9, RZ, RZ, RZ ;  /* 0x000000ffff097224 */ /* 0x000fe400078e00ff */
[----:B------:R-:W-:-:S04]  /*0f20*/  IMAD.WIDE.U32 R8, R10, R14, R8 ;  /* 0x0000000e0a087225 */ /* 0x000fc800078e0008 */
[C---:B------:R-:W-:Y:S02]  /*0f30*/  IMAD R11, R13.reuse, R14, RZ ;  /* 0x0000000e0d0b7224 */ /* 0x040fe400078e02ff */
[----:B------:R-:W-:-:S04]  /*0f40*/  IMAD.HI.U32 R8, P0, R13, R7, R8 ;  /* 0x000000070d087227 */ /* 0x000fc80007800008 */
[----:B------:R-:W-:Y:S01]  /*0f50*/  IMAD.HI.U32 R10, R13, R14, RZ ;  /* 0x0000000e0d0a7227 */ /* 0x000fe200078e00ff */
[----:B------:R-:W-:-:S04]  /*0f60*/  IADD3 R11, P1, PT, R11, R8, RZ ;  /* 0x000000080b0b7210 */ /* 0x000fc80007f3e0ff */
[----:B------:R-:W-:Y:S01]  /*0f70*/  IADD3.X R10, PT, PT, R10, RZ, RZ, P0, !PT ;  /* 0x000000ff0a0a7210 */ /* 0x000fe200007fe4ff */
[----:B------:R-:W-:-:S04]  /*0f80*/  IMAD.WIDE.U32 R8, R11, UR4, RZ ;  /* 0x000000040b087c25 */ /* 0x000fc8000f8e00ff */
[----:B------:R-:W-:Y:S01]  /*0f90*/  IMAD.X R10, RZ, RZ, R10, P1 ;  /* 0x000000ffff0a7224 */ /* 0x000fe200008e060a */
[----:B------:R-:W-:Y:S01]  /*0fa0*/  IADD3 R12, P1, PT, -R8, R7, RZ ;  /* 0x00000007080c7210 */ /* 0x000fe20007f3e1ff */
[C---:B------:R-:W-:Y:S01]  /*0fb0*/  IMAD R9, R11.reuse, UR5, R9 ;  /* 0x000000050b097c24 */ /* 0x040fe2000f8e0209 */
[----:B------:R-:W-:Y:S02]  /*0fc0*/  IADD3 R8, PT, PT, R11, 0x1, RZ ;  /* 0x000000010b087810 */ /* 0x000fe40007ffe0ff */
[----:B------:R-:W-:Y:S01]  /*0fd0*/  ISETP.GE.U32.AND P0, PT, R12, UR4, PT ;  /* 0x000000040c007c0c */ /* 0x000fe2000bf06070 */
[----:B------:R-:W-:-:S04]  /*0fe0*/  IMAD R9, R10, UR4, R9 ;  /* 0x000000040a097c24 */ /* 0x000fc8000f8e0209 */
[----:B------:R-:W-:Y:S01]  /*0ff0*/  IMAD.X R10, R14, 0x1, ~R9, P1 ;  /* 0x000000010e0a7824 */ /* 0x000fe200008e0e09 */
[----:B------:R-:W-:-:S04]  /*1000*/  IADD3 R7, P1, PT, R12, -UR4, RZ ;  /* 0x800000040c077c10 */ /* 0x000fc8000ff3e0ff */
[C---:B------:R-:W-:Y:S02]  /*1010*/  ISETP.GE.U32.AND.EX P0, PT, R10.reuse, UR5, PT, P0 ;  /* 0x000000050a007c0c */ /* 0x040fe4000bf06100 */
[----:B------:R-:W-:Y:S02]  /*1020*/  IADD3.X R9, PT, PT, R10, ~UR5, RZ, P1, !PT ;  /* 0x800000050a097c10 */ /* 0x000fe40008ffe4ff */
[----:B------:R-:W-:Y:S02]  /*1030*/  SEL R7, R7, R12, P0 ;  /* 0x0000000c07077207 */ /* 0x000fe40000000000 */
[----:B------:R-:W-:Y:S02]  /*1040*/  SEL R11, R8, R11, P0 ;  /* 0x0000000b080b7207 */ /* 0x000fe40000000000 */
[----:B------:R-:W-:Y:S02]  /*1050*/  SEL R9, R9, R10, P0 ;  /* 0x0000000a09097207 */ /* 0x000fe40000000000 */
[----:B------:R-:W-:Y:S01]  /*1060*/  ISETP.GE.U32.AND P0, PT, R7, UR4, PT ;  /* 0x0000000407007c0c */ /* 0x000fe2000bf06070 */
[----:B------:R-:W-:Y:S01]  /*1070*/  VIADD R12, R11, 0x1 ;  /* 0x000000010b0c7836 */ /* 0x000fe20000000000 */
[----:B------:R-:W-:-:S02]  /*1080*/  LOP3.LUT R7, R5, UR9, RZ, 0x3c, !PT ;  /* 0x0000000905077c12 */ /* 0x000fc4000f8e3cff */
[----:B------:R-:W-:Y:S02]  /*1090*/  ISETP.GE.U32.AND.EX P0, PT, R9, UR5, PT, P0 ;  /* 0x0000000509007c0c */ /* 0x000fe4000bf06100 */
[----:B------:R-:W-:Y:S02]  /*10a0*/  ISETP.GE.AND P1, PT, R7, RZ, PT ;  /* 0x000000ff0700720c */ /* 0x000fe40003f26270 */
[----:B------:R-:W-:Y:S02]  /*10b0*/  SEL R12, R12, R11, P0 ;  /* 0x0000000b0c0c7207 */ /* 0x000fe40000000000 */
[----:B------:R-:W-:-:S03]  /*10c0*/  ISETP.NE.U32.AND P0, PT, RZ, UR8, PT ;  /* 0x00000008ff007c0c */ /* 0x000fc6000bf05070 */
[----:B------:R-:W-:Y:S01]  /*10d0*/  IMAD.MOV R7, RZ, RZ, -R12 ;  /* 0x000000ffff077224 */ /* 0x000fe200078e0a0c */
[----:B------:R-:W-:-:S04]  /*10e0*/  ISETP.NE.AND.EX P0, PT, RZ, UR9, PT, P0 ;  /* 0x00000009ff007c0c */ /* 0x000fc8000bf05300 */
[----:B------:R-:W-:Y:S01]  /*10f0*/  SEL R12, R7, R12, !P1 ;  /* 0x0000000c070c7207 */ /* 0x000fe20004800000 */
[----:B------:R-:W-:-:S03]  /*1100*/  HFMA2 R7, -RZ, RZ, 0, 0 ;  /* 0x00000000ff077431 */ /* 0x000fc600000001ff */
[----:B------:R-:W-:Y:S01]  /*1110*/  SEL R12, R12, 0xffffffff, P0 ;  /* 0xffffffff0c0c7807 */ /* 0x000fe20000000000 */
[----:B------:R-:W-:Y:S06]  /*1120*/  RET.REL.NODEC R6 `(_Z10metropolisILb0EEvPaPKaPKffxx) ;  /* 0xffffffec06b47950 */ /* 0x000fec0003c3ffff */
        .weak           $__internal_1_$__cuda_sm20_rem_s64
        .type           $__internal_1_$__cuda_sm20_rem_s64,@function
        .size           $__internal_1_$__cuda_sm20_rem_s64,(.L_x_28 - $__internal_1_$__cuda_sm20_rem_s64)
$__internal_1_$__cuda_sm20_rem_s64:
[----:B------:R-:W-:Y:S02]  /*1130*/  IADD3 R7, P1, PT, RZ, -R18, RZ ;  /* 0x80000012ff077210 */ /* 0x000fe40007f3e0ff */
[----:B------:R-:W-:-:S03]  /*1140*/  ISETP.GE.AND P0, PT, R17, RZ, PT ;  /* 0x000000ff1100720c */ /* 0x000fc60003f06270 */
[----:B------:R-:W-:Y:S01]  /*1150*/  IMAD.X R8, RZ, RZ, ~R17, P1 ;  /* 0x000000ffff087224 */ /* 0x000fe200008e0e11 */
[----:B------:R-:W-:-:S04]  /*1160*/  SEL R6, R7, R18, !P0 ;  /* 0x0000001207067207 */ /* 0x000fc80004000000 */
[----:B------:R-:W-:-:S04]  /*1170*/  SEL R7, R8, R17, !P0 ;  /* 0x0000001108077207 */ /* 0x000fc80004000000 */
[----:B------:R-:W0:Y:S08]  /*1180*/  I2F.U64.RP R21, R6 ;  /* 0x0000000600157312 */ /* 0x000e300000309000 */
[----:B0-----:R-:W0:Y:S02]  /*1190*/  MUFU.RCP R21, R21 ;  /* 0x0000001500157308 */ /* 0x001e240000001000 */
[----:B0-----:R-:W-:-:S06]  /*11a0*/  VIADD R8, R21, 0x1ffffffe ;  /* 0x1ffffffe15087836 */ /* 0x001fcc0000000000 */
[----:B------:R-:W0:Y:S02]  /*11b0*/  F2I.U64.TRUNC R8, R8 ;  /* 0x0000000800087311 */ /* 0x000e24000020d800 */
[----:B0-----:R-:W-:-:S04]  /*11c0*/  IMAD.WIDE.U32 R10, R8, R6, RZ ;  /* 0x00000006080a7225 */ /* 0x001fc800078e00ff */
[----:B------:R-:W-:Y:S01]  /*11d0*/  IMAD R11, R8, R7, R11 ;  /* 0x00000007080b7224 */ /* 0x000fe200078e020b */
[----:B------:R-:W-:-:S03]  /*11e0*/  IADD3 R23, P0, PT, RZ, -R10, RZ ;  /* 0x8000000aff177210 */ /* 0x000fc60007f1e0ff */
[----:B------:R-:W-:Y:S02]  /*11f0*/  IMAD R11, R9, R6, R11 ;  /* 0x00000006090b7224 */ /* 0x000fe400078e020b */
[----:B------:R-:W-:-:S03]  /*1200*/  IMAD.HI.U32 R10, R8, R23, RZ ;  /* 0x00000017080a7227 */ /* 0x000fc600078e00ff */
[----:B------:R-:W-:Y:S01]  /*1210*/  IADD3.X R25, PT, PT, RZ, ~R11, RZ, P0, !PT ;  /* 0x8000000bff197210 */ /* 0x000fe200007fe4ff */
[----:B------:R-:W-:-:S04]  /*1220*/  IMAD.MOV.U32 R11, RZ, RZ, R8 ;  /* 0x000000ffff0b7224 */ /* 0x000fc800078e0008 */
[----:B------:R-:W-:-:S04]  /*1230*/  IMAD.WIDE.U32 R10, P0, R8, R25, R10 ;  /* 0x00000019080a7225 */ /* 0x000fc8000780000a */
[C---:B------:R-:W-:Y:S02]  /*1240*/  IMAD R27, R9.reuse, R25, RZ ;  /* 0x00000019091b7224 */ /* 0x040fe400078e02ff */
[----:B------:R-:W-:-:S04]  /*1250*/  IMAD.HI.U32 R10, P1, R9, R23, R10 ;  /* 0x00000017090a7227 */ /* 0x000fc8000782000a */
[----:B------:R-:W-:Y:S01]  /*1260*/  IMAD.HI.U32 R21, R9, R25, RZ ;  /* 0x0000001909157227 */ /* 0x000fe200078e00ff */
[----:B------:R-:W-:-:S03]  /*1270*/  IADD3 R11, P2, PT, R27, R10, RZ ;  /* 0x0000000a1b0b7210 */ /* 0x000fc60007f5e0ff */
[----:B------:R-:W-:Y:S02]  /*1280*/  IMAD.X R21, R21, 0x1, R9, P0 ;  /* 0x0000000115157824 */ /* 0x000fe400000e0609 */
[----:B------:R-:W-:-:S03]  /*1290*/  IMAD.WIDE.U32 R8, R11, R6, RZ ;  /* 0x000000060b087225 */ /* 0x000fc600078e00ff */
[----:B------:R-:W-:Y:S01]  /*12a0*/  IADD3.X R21, PT, PT, RZ, RZ, R21, P2, P1 ;  /* 0x000000ffff157210 */ /* 0x000fe200017e2415 */
[----:B------:R-:W-:Y:S01]  /*12b0*/  IMAD R9, R11, R7, R9 ;  /* 0x000000070b097224 */ /* 0x000fe200078e0209 */
[----:B------:R-:W-:Y:S02]  /*12c0*/  IADD3 R23, P0, PT, RZ, -R8, RZ ;  /* 0x80000008ff177210 */ /* 0x000fe40007f1e0ff */
[----:B------:R-:W-:Y:S01]  /*12d0*/  ISETP.GE.AND P1, PT, R19, RZ, PT ;  /* 0x000000ff1300720c */ /* 0x000fe20003f26270 */
[----:B------:R-:W-:Y:S02]  /*12e0*/  IMAD R9, R21, R6, R9 ;  /* 0x0000000615097224 */ /* 0x000fe400078e0209 */
[----:B------:R-:W-:-:S03]  /*12f0*/  IMAD.HI.U32 R10, R11, R23, RZ ;  /* 0x000000170b0a7227 */ /* 0x000fc600078e00ff */
[----:B------:R-:W-:Y:S02]  /*1300*/  IADD3.X R8, PT, PT, RZ, ~R9, RZ, P0, !PT ;  /* 0x80000009ff087210 */ /* 0x000fe400007fe4ff */
[----:B------:R-:W-:-:S03]  /*1310*/  IADD3 R9, P4, PT, RZ, -R20, RZ ;  /* 0x80000014ff097210 */ /* 0x000fc60007f9e0ff */
[----:B------:R-:W-:-:S04]  /*1320*/  IMAD.WIDE.U32 R10, P0, R11, R8, R10 ;  /* 0x000000080b0a7225 */ /* 0x000fc8000780000a */
[----:B------:R-:W-:Y:S01]  /*1330*/  IMAD.HI.U32 R10, P2, R21, R23, R10 ;  /* 0x00000017150a7227 */ /* 0x000fe2000784000a */
[----:B------:R-:W-:Y:S02]  /*1340*/  SEL R11, R9, R20, !P1 ;  /* 0x00000014090b7207 */ /* 0x000fe40004800000 */
[----:B------:R-:W-:Y:S01]  /*1350*/  MOV R9, RZ ;  /* 0x000000ff00097202 */ /* 0x000fe20000000f00 */
[CC--:B------:R-:W-:Y:S02]  /*1360*/  IMAD R23, R21.reuse, R8.reuse, RZ ;  /* 0x0000000815177224 */ /* 0x0c0fe400078e02ff */
[----:B------:R-:W-:-:S03]  /*1370*/  IMAD.HI.U32 R8, R21, R8, RZ ;  /* 0x0000000815087227 */ /* 0x000fc600078e00ff */
[----:B------:R-:W-:Y:S01]  /*1380*/  IADD3 R10, P3, PT, R23, R10, RZ ;  /* 0x0000000a170a7210 */ /* 0x000fe20007f7e0ff */
[----:B------:R-:W-:Y:S02]  /*1390*/  IMAD.X R20, RZ, RZ, ~R19, P4 ;  /* 0x000000ffff147224 */ /* 0x000fe400020e0e13 */
[----:B------:R-:W-:Y:S02]  /*13a0*/  IMAD.X R21, R8, 0x1, R21, P0 ;  /* 0x0000000108157824 */ /* 0x000fe400000e0615 */
[----:B------:R-:W-:Y:S01]  /*13b0*/  IMAD.HI.U32 R8, R10, R11, RZ ;  /* 0x0000000b0a087227 */ /* 0x000fe200078e00ff */
[----:B------:R-:W-:Y:S02]  /*13c0*/  SEL R19, R20, R19, !P1 ;  /* 0x0000001314137207 */ /* 0x000fe40004800000 */
[----:B------:R-:W-:-:S03]  /*13d0*/  IADD3.X R20, PT, PT, RZ, RZ, R21, P3, P2 ;  /* 0x000000ffff147210 */ /* 0x000fc60001fe4415 */
[----:B------:R-:W-:-:S04]  /*13e0*/  IMAD.WIDE.U32 R8, R10, R19, R8 ;  /* 0x000000130a087225 */ /* 0x000fc800078e0008 */
[C---:B------:R-:W-:Y:S02]  /*13f0*/  IMAD R21, R20.reuse, R19, RZ ;  /* 0x0000001314157224 */ /* 0x040fe400078e02ff */
[----:B------:R-:W-:-:S04]  /*1400*/  IMAD.HI.U32 R8, P0, R20, R11, R8 ;  /* 0x0000000b14087227 */ /* 0x000fc80007800008 */
[----:B------:R-:W-:Y:S01]  /*1410*/  IMAD.HI.U32 R10, R20, R19, RZ ;  /* 0x00000013140a7227 */ /* 0x000fe200078e00ff */
[----:B------:R-:W-:-:S03]  /*1420*/  IADD3 R21, P2, PT, R21, R8, RZ ;  /* 0x0000000815157210 */ /* 0x000fc60007f5e0ff */
[----:B------:R-:W-:Y:S02]  /*1430*/  IMAD.X R10, RZ, RZ, R10, P0 ;  /* 0x000000ffff0a7224 */ /* 0x000fe400000e060a */
[----:B------:R-:W-:-:S04]  /*1440*/  IMAD.WIDE.U32 R8, R21, R6, RZ ;  /* 0x0000000615087225 */ /* 0x000fc800078e00ff */
[----:B------:R-:W-:Y:S01]  /*1450*/  IMAD.X R23, RZ, RZ, R10, P2 ;  /* 0x000000ffff177224 */ /* 0x000fe200010e060a */
[----:B------:R-:W-:Y:S01]  /*1460*/  IADD3 R25, P2, PT, -R8, R11, RZ ;  /* 0x0000000b08197210 */ /* 0x000fe20007f5e1ff */
[----:B------:R-:W-:-:S03]  /*1470*/  IMAD R21, R21, R7, R9 ;  /* 0x0000000715157224 */ /* 0x000fc600078e0209 */
[-C--:B------:R-:W-:Y:S01]  /*1480*/  ISETP.GE.U32.AND P0, PT, R25, R6.reuse, PT ;  /* 0x000000061900720c */ /* 0x080fe20003f06070 */
[----:B------:R-:W-:-:S05]  /*1490*/  IMAD R8, R23, R6, R21 ;  /* 0x0000000617087224 */ /* 0x000fca00078e0215 */
[----:B------:R-:W-:Y:S02]  /*14a0*/  IADD3.X R19, PT, PT, ~R8, R19, RZ, P2, !PT ;  /* 0x0000001308137210 */ /* 0x000fe400017fe5ff */
[----:B------:R-:W-:Y:S02]  /*14b0*/  IADD3 R9, P2, PT, R25, -R6, RZ ;  /* 0x8000000619097210 */ /* 0x000fe40007f5e0ff */
[----:B------:R-:W-:-:S03]  /*14c0*/  ISETP.GE.U32.AND.EX P0, PT, R19, R7, PT, P0 ;  /* 0x000000071300720c */ /* 0x000fc60003f06100 */
[----:B------:R-:W-:Y:S01]  /*14d0*/  IMAD.X R11, R19, 0x1, ~R7, P2 ;  /* 0x00000001130b7824 */ /* 0x000fe200010e0e07 */
[----:B------:R-:W-:-:S04]  /*14e0*/  SEL R9, R9, R25, P0 ;  /* 0x0000001909097207 */ /* 0x000fc80000000000 */
[----:B------:R-:W-:Y:S02]  /*14f0*/  SEL R11, R11, R19, P0 ;  /* 0x000000130b0b7207 */ /* 0x000fe40000000000 */
[C---:B------:R-:W-:Y:S01]  /*1500*/  ISETP.GE.U32.AND P0, PT, R9.reuse, R6, PT ;  /* 0x000000060900720c */ /* 0x040fe20003f06070 */
[----:B------:R-:W-:-:S03]  /*1510*/  IMAD.IADD R6, R9, 0x1, -R6 ;  /* 0x0000000109067824 */ /* 0x000fc600078e0a06 */
[----:B------:R-:W-:-:S04]  /*1520*/  ISETP.GE.U32.AND.EX P0, PT, R11, R7, PT, P0 ;  /* 0x000000070b00720c */ /* 0x000fc80003f06100 */
[----:B------:R-:W-:Y:S02]  /*1530*/  SEL R6, R6, R9, P0 ;  /* 0x0000000906067207 */ /* 0x000fe40000000000 */
[----:B------:R-:W-:Y:S02]  /*1540*/  ISETP.NE.U32.AND P0, PT, R18, RZ, PT ;  /* 0x000000ff1200720c */ /* 0x000fe40003f05070 */
[-C--:B------:R-:W-:Y:S02]  /*1550*/  IADD3 R7, PT, PT, RZ, -R6.reuse, RZ ;  /* 0x80000006ff077210 */ /* 0x080fe40007ffe0ff */
[----:B------:R-:W-:Y:S01]  /*1560*/  ISETP.NE.AND.EX P0, PT, R17, RZ, PT, P0 ;  /* 0x000000ff1100720c */ /* 0x000fe20003f05300 */
[----:B------:R-:W-:Y:S01]  /*1570*/  IMAD.MOV.U32 R17, RZ, RZ, 0x0 ;  /* 0x00000000ff117424 */ /* 0x000fe200078e00ff */
[----:B------:R-:W-:-:S04]  /*1580*/  SEL R6, R7, R6, !P1 ;  /* 0x0000000607067207 */ /* 0x000fc80004800000 */
[----:B------:R-:W-:Y:S01]  /*1590*/  SEL R6, R6, 0xffffffff, P0 ;  /* 0xffffffff06067807 */ /* 0x000fe20000000000 */
[----:B------:R-:W-:Y:S06]  /*15a0*/  RET.REL.NODEC R16 `(_Z10metropolisILb0EEvPaPKaPKffxx) ;  /* 0xffffffe810947950 */ /* 0x000fec0003c3ffff */
.L_x_12:
[----:B------:R-:W-:-:S00]  /*15b0*/  BRA `(.L_x_12) ;  /* 0xfffffffc00fc7947 */ /* 0x000fc0000383ffff */
[----:B------:R-:W-:-:S00]  /*15c0*/  NOP ;  /* 0x0000000000007918 */ /* 0x000fc00000000000 */
        /* <DEDUP_REMOVED lines=11> */
.L_x_28:


//--------------------- .text._Z10metropolisILb1EEvPaPKaPKffxx --------------------------
	.section	.text._Z10metropolisILb1EEvPaPKaPKffxx,"ax",@progbits
	.align	128
        .global         _Z10metropolisILb1EEvPaPKaPKffxx
        .type           _Z10metropolisILb1EEvPaPKaPKffxx,@function
        .size           _Z10metropolisILb1EEvPaPKaPKffxx,(.L_x_30 - _Z10metropolisILb1EEvPaPKaPKffxx)
        .other          _Z10metropolisILb1EEvPaPKaPKffxx,@"STO_CUDA_ENTRY STV_DEFAULT"
_Z10metropolisILb1EEvPaPKaPKffxx:
.text._Z10metropolisILb1EEvPaPKaPKffxx:
        /* <DEDUP_REMOVED lines=44> */
.L_x_14:
[----:B------:R-:W-:-:S07]  /*02c0*/  MOV R6, 0x2e0 ;  /* 0x000002e000067802 */ /* 0x000fce0000000f00 */
[----:B-----5:R-:W-:Y:S05]  /*02d0*/  CALL.REL.NOINC `($__internal_2_$__cuda_sm20_div_s64) ;  /* 0x0000000800607944 */ /* 0x020fea0003c00000 */
[----:B------:R-:W0:Y:S01]  /*02e0*/  LDCU UR4, c[0x0][0x3a8] ;  /* 0x00007500ff0477ac */ /* 0x000e220008000800 */
[----:B------:R-:W-:-:S04]  /*02f0*/  IMAD.MOV R13, RZ, RZ, -R12 ;  /* 0x000000ffff0d7224 */ /* 0x000fc800078e0a0c */
[----:B0-----:R-:W-:-:S07]  /*0300*/  IMAD R13, R13, UR4, R4 ;  /* 0x000000040d0d7c24 */ /* 0x001fce000f8e0204 */
.L_x_15:
[----:B------:R-:W-:Y:S05]  /*0310*/  BSYNC.RECONVERGENT B0 ;  /* 0x0000000000007941 */ /* 0x000fea0003800200 */
.L_x_13:
        /* <DEDUP_REMOVED lines=26> */
.L_x_17:
[----:B------:R-:W0:Y:S01]  /*04c0*/  LDCU.64 UR4, c[0x0][0x3a0] ;  /* 0x00007400ff0477ac */ /* 0x000e220008000a00 */
[----:B------:R-:W-:Y:S01]  /*04d0*/  MOV R16, 0x510 ;  /* 0x0000051000107802 */ /* 0x000fe20000000f00 */
[----:B0-----:R-:W-:Y:S02]  /*04e0*/  IMAD.U32 R18, RZ, RZ, UR4 ;  /* 0x00000004ff127e24 */ /* 0x001fe4000f8e00ff */
[----:B------:R-:W-:-:S07]  /*04f0*/  IMAD.U32 R17, RZ, RZ, UR5 ;  /* 0x00000005ff117e24 */ /* 0x000fce000f8e00ff */
[----:B-----5:R-:W-:Y:S05]  /*0500*/  CALL.REL.NOINC `($__internal_3_$__cuda_sm20_rem_s64) ;  /* 0x0000000c00087944 */ /* 0x020fea0003c00000 */
[----:B------:R-:W-:-:S07]  /*0510*/  MOV R14, R6 ;  /* 0x00000006000e7202 */ /* 0x000fce0000000f00 */
.L_x_18:
[----:B------:R-:W-:Y:S05]  /*0520*/  BSYNC.RECONVERGENT B0 ;  /* 0x0000000000007941 */ /* 0x000fea0003800200 */
.L_x_16:
        /* <DEDUP_REMOVED lines=26> */
.L_x_20:
[----:B------:R-:W0:Y:S01]  /*06d0*/  LDCU.64 UR8, c[0x0][0x3a0] ;  /* 0x00007400ff0877ac */ /* 0x000e220008000a00 */
[----:B------:R-:W-:Y:S01]  /*06e0*/  MOV R16, 0x720 ;  /* 0x0000072000107802 */ /* 0x000fe20000000f00 */
[----:B0-----:R-:W-:Y:S01]  /*06f0*/  IMAD.U32 R18, RZ, RZ, UR8 ;  /* 0x00000008ff127e24 */ /* 0x001fe2000f8e00ff */
[----:B------:R-:W-:-:S07]  /*0700*/  MOV R17, UR9 ;  /* 0x0000000900117c02 */ /* 0x000fce0008000f00 */
[----:B-----5:R-:W-:Y:S05]  /*0710*/  CALL.REL.NOINC `($__internal_3_$__cuda_sm20_rem_s64) ;  /* 0x0000000800847944 */ /* 0x020fea0003c00000 */
.L_x_21:
[----:B------:R-:W-:Y:S05]  /*0720*/  BSYNC.RECONVERGENT B0 ;  /* 0x0000000000007941 */ /* 0x000fea0003800200 */
.L_x_19:
        /* <DEDUP_REMOVED lines=10> */
[----:B------:R-:W-:Y:S02]  /*07d0*/  @!P0 SHF.R.S32.HI R19, RZ, 0x1f, R7 ;  /* 0x0000001fff138819 */ /* 0x000fe40000011407 */
        /* <DEDUP_REMOVED lines=22> */
.L_x_23:
[----:B------:R-:W0:Y:S01]  /*0940*/  LDCU.64 UR4, c[0x0][0x3a8] ;  /* 0x00007500ff0477ac */ /* 0x000e220008000a00 */
[----:B------:R-:W-:Y:S02]  /*0950*/  MOV R16, 0x990 ;  /* 0x0000099000107802 */ /* 0x000fe40000000f00 */
[----:B0-----:R-:W-:Y:S01]  /*0960*/  MOV R18, UR4 ;  /* 0x0000000400127c02 */ /* 0x001fe20008000f00 */
[----:B------:R-:W-:-:S07]  /*0970*/  IMAD.U32 R17, RZ, RZ, UR5 ;  /* 0x00000005ff117e24 */ /* 0x000fce000f8e00ff */
[----:B-----5:R-:W-:Y:S05]  /*0980*/  CALL.REL.NOINC `($__internal_3_$__cuda_sm20_rem_s64) ;  /* 0x0000000400e87944 */ /* 0x020fea0003c00000 */
.L_x_24:
[----:B------:R-:W-:Y:S05]  /*0990*/  BSYNC.RECONVERGENT B0 ;  /* 0x0000000000007941 */ /* 0x000fea0003800200 */
.L_x_22:
        /* <DEDUP_REMOVED lines=44> */
        .weak           $__internal_2_$__cuda_sm20_div_s64
        .type           $__internal_2_$__cuda_sm20_div_s64,@function
        .size           $__internal_2_$__cuda_sm20_div_s64,($__internal_3_$__cuda_sm20_rem_s64 - $__internal_2_$__cuda_sm20_div_s64)
$__internal_2_$__cuda_sm20_div_s64:
        /* <DEDUP_REMOVED lines=76> */
[----:B------:R-:W-:Y:S06]  /*1120*/  RET.REL.NODEC R6 `(_Z10metropolisILb1EEvPaPKaPKffxx) ;  /* 0xffffffec06b47950 */ /* 0x000fec0003c3ffff */
        .weak           $__internal_3_$__cuda_sm20_rem_s64
        .type           $__internal_3_$__cuda_sm20_rem_s64,@function
        .size           $__internal_3_$__cuda_sm20_rem_s64,(.L_x_30 - $__internal_3_$__cuda_sm20_rem_s64)
$__internal_3_$__cuda_sm20_rem_s64:
        /* <DEDUP_REMOVED lines=71> */
[----:B------:R-:W-:Y:S06]  /*15a0*/  RET.REL.NODEC R16 `(_Z10metropolisILb1EEvPaPKaPKffxx) ;  /* 0xffffffe810947950 */ /* 0x000fec0003c3ffff */
.L_x_25:
        /* <DEDUP_REMOVED lines=13> */
.L_x_30:


//--------------------- .text._Z10init_spinsPaPKfx --------------------------
	.section	.text._Z10init_spinsPaPKfx,"ax",@progbits
	.align	128
        .global         _Z10init_spinsPaPKfx
        .type           _Z10init_spinsPaPKfx,@function
        .size           _Z10init_spinsPaPKfx,(.L_x_33 - _Z10init_spinsPaPKfx)
        .other          _Z10init_spinsPaPKfx,@"STO_CUDA_ENTRY STV_DEFAULT"
_Z10init_spinsPaPKfx:
.text._Z10init_spinsPaPKfx:
[----:B------:R-:W-:Y:S01]  /*0000*/  LDC R1, c[0x0][0x37c] ;  /* 0x0000df00ff017b82 */ /* 0x000fe20000000800 */
[----:B------:R-:W0:Y:S01]  /*0010*/  S2R R5, SR_CTAID.X ;  /* 0x0000000000057919 */ /* 0x000e220000002500 */
[----:B------:R-:W1:Y:S01]  /*0020*/  LDCU.64 UR8, c[0x0][0x390] ;  /* 0x00007200ff0877ac */ /* 0x000e620008000a00 */
[----:B------:R-:W-:Y:S01]  /*0030*/  IMAD.MOV.U32 R3, RZ, RZ, RZ ;  /* 0x000000ffff037224 */ /* 0x000fe200078e00ff */
[----:B------:R-:W0:Y:S01]  /*0040*/  S2R R2, SR_TID.X ;  /* 0x0000000000027919 */ /* 0x000e220000002100 */
[----:B------:R-:W0:Y:S01]  /*0050*/  LDCU UR7, c[0x0][0x360] ;  /* 0x00006c00ff0777ac */ /* 0x000e220008000800 */
[----:B-1----:R-:W-:Y:S02]  /*0060*/  UIMAD UR6, UR9, UR8, URZ ;  /* 0x00000008090672a4 */ /* 0x002fe4000f8e02ff */
[----:B------:R-:W-:Y:S02]  /*0070*/  UIMAD.WIDE.U32 UR4, UR8, UR8, URZ ;  /* 0x00000008080472a5 */ /* 0x000fe4000f8e00ff */
[----:B------:R-:W-:-:S04]  /*0080*/  UIMAD UR6, UR8, UR9, UR6 ;  /* 0x00000009080672a4 */ /* 0x000fc8000f8e0206 */
[----:B------:R-:W-:-:S04]  /*0090*/  UIADD3 UR5, UPT, UPT, UR5, UR6, URZ ;  /* 0x0000000605057290 */ /* 0x000fc8000fffe0ff */
[----:B------:R-:W-:Y:S02]  /*00a0*/  USHF.R.U64 UR4, UR4, 0x1, UR5 ;  /* 0x0000000104047899 */ /* 0x000fe40008001205 */
[----:B------:R-:W-:Y:S01]  /*00b0*/  USHF.R.U32.HI UR5, URZ, 0x1, UR5 ;  /* 0x00000001ff057899 */ /* 0x000fe20008011605 */
[----:B0-----:R-:W-:-:S03]  /*00c0*/  IMAD.WIDE.U32 R2, R5, UR7, R2 ;  /* 0x0000000705027c25 */ /* 0x001fc6000f8e0002 */
[----:B------:R-:W-:-:S04]  /*00d0*/  ISETP.GE.U32.AND P0, PT, R2, UR4, PT ;  /* 0x0000000402007c0c */ /* 0x000fc8000bf06070 */
[----:B------:R-:W-:-:S13]  /*00e0*/  ISETP.GE.U32.AND.EX P0, PT, R3, UR5, PT, P0 ;  /* 0x0000000503007c0c */ /* 0x000fda000bf06100 */
[----:B------:R-:W-:Y:S05]  /*00f0*/  @P0 EXIT ;  /* 0x000000000000094d */ /* 0x000fea0003800000 */
[----:B------:R-:W0:Y:S01]  /*0100*/  LDCU.128 UR8, c[0x0][0x380] ;  /* 0x00007000ff0877ac */ /* 0x000e220008000c00 */
[----:B------:R-:W1:Y:S01]  /*0110*/  LDCU.64 UR4, c[0x0][0x358] ;  /* 0x00006b00ff0477ac */ /* 0x000e620008000a00 */
[----:B0-----:R-:W-:-:S04]  /*0120*/  LEA R4, P0, R2, UR10, 0x2 ;  /* 0x0000000a02047c11 */ /* 0x001fc8000f8010ff */
[----:B------:R-:W-:-:S05]  /*0130*/  LEA.HI.X R5, R2, UR11, R3, 0x2, P0 ;  /* 0x0000000b02057c11 */ /* 0x000fca00080f1403 */
[----:B-1----:R-:W2:Y:S01]  /*0140*/  LDG.E.CONSTANT R4, desc[UR4][R4.64] ;  /* 0x0000000404047981 */ /* 0x002ea2000c1e9900 */
[----:B------:R-:W-:Y:S01]  /*0150*/  IMAD.MOV.U32 R7, RZ, RZ, 0xffff ;  /* 0x0000ffffff077424 */ /* 0x000fe200078e00ff */
[----:B------:R-:W-:-:S04]  /*0160*/  IADD3 R2, P1, PT, R2, UR8, RZ ;  /* 0x0000000802027c10 */ /* 0x000fc8000ff3e0ff */
[----:B------:R-:W-:Y:S02]  /*0170*/  IADD3.X R3, PT, PT, R3, UR9, RZ, P1, !PT ;  /* 0x0000000903037c10 */ /* 0x000fe40008ffe4ff */
[----:B--2---:R-:W-:-:S04]  /*0180*/  FSETP.GEU.AND P0, PT, R4, 0.5, PT ;  /* 0x3f0000000400780b */ /* 0x004fc80003f0e000 */
[----:B------:R-:W-:-:S05]  /*0190*/  SEL R7, R7, 0x1, !P0 ;  /* 0x0000000107077807 */ /* 0x000fca0004000000 */
[----:B------:R-:W-:Y:S01]  /*01a0*/  STG.E.U8 desc[UR4][R2.64], R7 ;  /* 0x0000000702007986 */ /* 0x000fe2000c101104 */
[----:B------:R-:W-:Y:S05]  /*01b0*/  EXIT ;  /* 0x000000000000794d */ /* 0x000fea0003800000 */
.L_x_26:
        /* <DEDUP_REMOVED lines=12> */
.L_x_33:


//--------------------- .nv.shared.reserved.0     --------------------------
	.section	.nv.shared.reserved.0,"aw",@nobits
	.weak		__nv_reservedSMEM_offset_0_alias
	.size		__nv_reservedSMEM_offset_0_alias, 0, 64
	.other		__nv_reservedSMEM_offset_0_alias,@"STO_CUDA_RESERVED_SHARED STV_DEFAULT"
__nv_reservedSMEM_offset_0_alias:
	.zero		0
	.zero		64


//--------------------- .nv.constant0._Z10metropolisILb0EEvPaPKaPKffxx --------------------------
	.section	.nv.constant0._Z10metropolisILb0EEvPaPKaPKffxx,"a",@progbits
	.sectionflags	@""
	.align	4
.nv.constant0._Z10metropolisILb0EEvPaPKaPKffxx:
	.zero		944


//--------------------- .nv.constant0._Z10metropolisILb1EEvPaPKaPKffxx --------------------------
	.section	.nv.constant0._Z10metropolisILb1EEvPaPKaPKffxx,"a",@progbits
	.sectionflags	@""
	.align	4
.nv.constant0._Z10metropolisILb1EEvPaPKaPKffxx:
	.zero		944


//--------------------- .nv.constant0._Z10init_spinsPaPKfx --------------------------
	.section	.nv.constant0._Z10init_spinsPaPKfx,"a",@progbits
	.sectionflags	@""
	.align	4
.nv.constant0._Z10init_spinsPaPKfx:
	.zero		920


//--------------------- SYMBOLS --------------------------

	.type		.nv.reservedSmem.offset0,@object
	.size		.nv.reservedSmem.offset0,0x4
